	.target	sm_100a

	.elftype	@"ET_EXEC"


//--------------------- .note.nv.tkinfo           --------------------------
	.section	.note.nv.tkinfo,"",@"SHT_NOTE"
	.sectionflags	@"SHF_NOTE_NV_TKINFO"
	.tkinfo
        /*0018*/ 	.word	0x00000002
        /*0030*/ 	.string	""
        /*0030*/ 	.string	"ptxas"
        /*0030*/ 	.string	"Cuda compilation tools, release 13.0, V13.0.88"
        /*0030*/ 	.string	"Build cuda_13.0.r13.0/compiler.36424714_0"
        /*0030*/ 	.string	"-arch sm_100a -m 64 "



//--------------------- .note.nv.cuinfo           --------------------------
	.section	.note.nv.cuinfo,"",@"SHT_NOTE"
	.sectionflags	@"SHF_NOTE_NV_CUINFO"
        /*0018*/ 	.short	0x0002
        /*001a*/ 	.short	0x0064
        /*001c*/ 	.short	0x0082
	.zero		2


//--------------------- .nv.info                  --------------------------
	.section	.nv.info,"",@"SHT_CUDA_INFO"
	.align	4


	//----- nvinfo : EIATTR_REGCOUNT
	.align		4
        /*0000*/ 	.byte	0x04, 0x2f
        /*0002*/ 	.short	(.L_19 - .L_18)
	.align		4
.L_18:
        /*0004*/ 	.word	index@(_ZN7cutlass13device_kernelINS_4gemm6kernel13GemmUniversalIN4cute5tupleIJiiiiEEENS1_10collective13CollectiveMmaINS1_35MainloopSm100TmaUmmaWarpSpecializedILi5ELi2ELi4ENS5_IJNS4_1CILi2EEENSA_ILi1EEESC_EEEEENS5_IJNSA_ILi256EEENSA_ILi64EEENSA_ILi128EEEEEENS_6half_tENS5_IJlSC_lEEESJ_SK_NS4_8TiledMMAINS4_8MMA_AtomIJNS4_26SM100_MMA_F16BF16_2x1SM_SSISJ_SJ_fLi256ELi64ELNS4_4UMMA5MajorE0ELSP_0ELNSO_7ScaleInE0ELSQ_0EEEEEENS4_6LayoutINS5_IJSC_SC_SC_EEENS5_IJNSA_ILi0EEESV_SV_EEEEENS5_IJNS4_10UnderscoreESY_SY_EEEEENS4_18SM100_TMA_2SM_LOADENS4_14ComposedLayoutINS4_7SwizzleILi3ELi4ELi3EEENS4_18smem_ptr_flag_bitsILi16EEENST_INS5_IJNSA_ILi8EEESG_EEENS5_IJSG_SC_EEEEEEEvNS4_8identityES11_S1B_vS1C_EENS_8epilogue10collective18CollectiveEpilogueINS1E_23Sm100TmaWarpSpecializedILi3ELi2ELi32ELb1ELb0EEEJNS5_IJSH_SG_SH_EEENS5_IJNST_ISH_SC_EENST_INSA_ILi32EEESC_EEEEESJ_SK_SJ_SK_NS1E_6fusion15FusionCallbacksIS1I_NS1O_17LinearCombinationISJ_fSJ_fLNS_15FloatRoundStyleE2EEES1J_S1N_JEEENS4_5SM1004TMEM4LOAD26SM100_TMEM_LOAD_32dp32b32xENS4_13SM90_TMA_LOADENS12_INS13_ILi2ELi4ELi3EEES16_NST_INS5_IJS17_S1L_EEENS5_IJS1L_SC_EEEEEEENS4_39AutoVectorizingCopyWithAssumedAlignmentILi128EEENS4_14SM90_TMA_STOREES23_S25_S25_EEEvvEEEEvNT_6ParamsE)
        /*0008*/ 	.word	0x00000072


	//----- nvinfo : EIATTR_FRAME_SIZE
	.align		4
.L_19:
        /*000c*/ 	.byte	0x04, 0x11
        /*000e*/ 	.short	(.L_21 - .L_20)
	.align		4
.L_20:
        /*0010*/ 	.word	index@($__internal_2_$__cuda_sm10x_tcgen05_guardrail_trap_unallocated_columns_being_dealloced)
        /*0014*/ 	.word	0x00000000


	//----- nvinfo : EIATTR_FRAME_SIZE
	.align		4
.L_21:
        /*0018*/ 	.byte	0x04, 0x11
        /*001a*/ 	.short	(.L_23 - .L_22)
	.align		4
.L_22:
        /*001c*/ 	.word	index@($__internal_1_$__cuda_sm10x_tcgen05_guardrail_trap_phase_invalid_during_alloc)
        /*0020*/ 	.word	0x00000000


	//----- nvinfo : EIATTR_FRAME_SIZE
	.align		4
.L_23:
        /*0024*/ 	.byte	0x04, 0x11
        /*0026*/ 	.short	(.L_25 - .L_24)
	.align		4
.L_24:
        /*0028*/ 	.word	index@($__internal_0_$__cuda_sm10x_tcgen05_guardrail_trap_col_being_dealloced_not_returned_by_alloc)
        /*002c*/ 	.word	0x00000000


	//----- nvinfo : EIATTR_FRAME_SIZE
	.align		4
.L_25:
        /*0030*/ 	.byte	0x04, 0x11
        /*0032*/ 	.short	(.L_27 - .L_26)
	.align		4
.L_26:
        /*0034*/ 	.word	index@(_ZN7cutlass13device_kernelINS_4gemm6kernel13GemmUniversalIN4cute5tupleIJiiiiEEENS1_10collective13CollectiveMmaINS1_35MainloopSm100TmaUmmaWarpSpecializedILi5ELi2ELi4ENS5_IJNS4_1CILi2EEENSA_ILi1EEESC_EEEEENS5_IJNSA_ILi256EEENSA_ILi64EEENSA_ILi128EEEEEENS_6half_tENS5_IJlSC_lEEESJ_SK_NS4_8TiledMMAINS4_8MMA_AtomIJNS4_26SM100_MMA_F16BF16_2x1SM_SSISJ_SJ_fLi256ELi64ELNS4_4UMMA5MajorE0ELSP_0ELNSO_7ScaleInE0ELSQ_0EEEEEENS4_6LayoutINS5_IJSC_SC_SC_EEENS5_IJNSA_ILi0EEESV_SV_EEEEENS5_IJNS4_10UnderscoreESY_SY_EEEEENS4_18SM100_TMA_2SM_LOADENS4_14ComposedLayoutINS4_7SwizzleILi3ELi4ELi3EEENS4_18smem_ptr_flag_bitsILi16EEENST_INS5_IJNSA_ILi8EEESG_EEENS5_IJSG_SC_EEEEEEEvNS4_8identityES11_S1B_vS1C_EENS_8epilogue10collective18CollectiveEpilogueINS1E_23Sm100TmaWarpSpecializedILi3ELi2ELi32ELb1ELb0EEEJNS5_IJSH_SG_SH_EEENS5_IJNST_ISH_SC_EENST_INSA_ILi32EEESC_EEEEESJ_SK_SJ_SK_NS1E_6fusion15FusionCallbacksIS1I_NS1O_17LinearCombinationISJ_fSJ_fLNS_15FloatRoundStyleE2EEES1J_S1N_JEEENS4_5SM1004TMEM4LOAD26SM100_TMEM_LOAD_32dp32b32xENS4_13SM90_TMA_LOADENS12_INS13_ILi2ELi4ELi3EEES16_NST_INS5_IJS17_S1L_EEENS5_IJS1L_SC_EEEEEEENS4_39AutoVectorizingCopyWithAssumedAlignmentILi128EEENS4_14SM90_TMA_STOREES23_S25_S25_EEEvvEEEEvNT_6ParamsE)
        /*0038*/ 	.word	0x00000000


	//----- nvinfo : EIATTR_MIN_STACK_SIZE
	.align		4
.L_27:
        /*003c*/ 	.byte	0x04, 0x12
        /*003e*/ 	.short	(.L_29 - .L_28)
	.align		4
.L_28:
        /*0040*/ 	.word	index@(_ZN7cutlass13device_kernelINS_4gemm6kernel13GemmUniversalIN4cute5tupleIJiiiiEEENS1_10collective13CollectiveMmaINS1_35MainloopSm100TmaUmmaWarpSpecializedILi5ELi2ELi4ENS5_IJNS4_1CILi2EEENSA_ILi1EEESC_EEEEENS5_IJNSA_ILi256EEENSA_ILi64EEENSA_ILi128EEEEEENS_6half_tENS5_IJlSC_lEEESJ_SK_NS4_8TiledMMAINS4_8MMA_AtomIJNS4_26SM100_MMA_F16BF16_2x1SM_SSISJ_SJ_fLi256ELi64ELNS4_4UMMA5MajorE0ELSP_0ELNSO_7ScaleInE0ELSQ_0EEEEEENS4_6LayoutINS5_IJSC_SC_SC_EEENS5_IJNSA_ILi0EEESV_SV_EEEEENS5_IJNS4_10UnderscoreESY_SY_EEEEENS4_18SM100_TMA_2SM_LOADENS4_14ComposedLayoutINS4_7SwizzleILi3ELi4ELi3EEENS4_18smem_ptr_flag_bitsILi16EEENST_INS5_IJNSA_ILi8EEESG_EEENS5_IJSG_SC_EEEEEEEvNS4_8identityES11_S1B_vS1C_EENS_8epilogue10collective18CollectiveEpilogueINS1E_23Sm100TmaWarpSpecializedILi3ELi2ELi32ELb1ELb0EEEJNS5_IJSH_SG_SH_EEENS5_IJNST_ISH_SC_EENST_INSA_ILi32EEESC_EEEEESJ_SK_SJ_SK_NS1E_6fusion15FusionCallbacksIS1I_NS1O_17LinearCombinationISJ_fSJ_fLNS_15FloatRoundStyleE2EEES1J_S1N_JEEENS4_5SM1004TMEM4LOAD26SM100_TMEM_LOAD_32dp32b32xENS4_13SM90_TMA_LOADENS12_INS13_ILi2ELi4ELi3EEES16_NST_INS5_IJS17_S1L_EEENS5_IJS1L_SC_EEEEEEENS4_39AutoVectorizingCopyWithAssumedAlignmentILi128EEENS4_14SM90_TMA_STOREES23_S25_S25_EEEvvEEEEvNT_6ParamsE)
        /*0044*/ 	.word	0x00000000
.L_29:


//--------------------- .nv.compat                --------------------------
	.section	.nv.compat,"",@"SHT_CUDA_COMPAT_INFO"
	.align	4
        /*0000*/ 	.byte	0x02, 0x09, 0x01, 0x00, 0x02, 0x02, 0x02, 0x00, 0x02, 0x05, 0x05, 0x00, 0x03, 0x07, 0x01, 0x01
        /*0010*/ 	.byte	0x02, 0x03, 0x01, 0x00, 0x02, 0x06, 0x01, 0x00, 0x04, 0x0b, 0x08, 0x00, 0x09, 0x00, 0x00, 0x00
        /*0020*/ 	.byte	0x00, 0x00, 0x00, 0x00


//--------------------- .nv.info._ZN7cutlass13device_kernelINS_4gemm6kernel13GemmUniversalIN4cute5tupleIJiiiiEEENS1_10collective13CollectiveMmaINS1_35MainloopSm100TmaUmmaWarpSpecializedILi5ELi2ELi4ENS5_IJNS4_1CILi2EEENSA_ILi1EEESC_EEEEENS5_IJNSA_ILi256EEENSA_ILi64EEENSA_ILi128EEEEEENS_6half_tENS5_IJlSC_lEEESJ_SK_NS4_8TiledMMAINS4_8MMA_AtomIJNS4_26SM100_MMA_F16BF16_2x1SM_SSISJ_SJ_fLi256ELi64ELNS4_4UMMA5MajorE0ELSP_0ELNSO_7ScaleInE0ELSQ_0EEEEEENS4_6LayoutINS5_IJSC_SC_SC_EEENS5_IJNSA_ILi0EEESV_SV_EEEEENS5_IJNS4_10UnderscoreESY_SY_EEEEENS4_18SM100_TMA_2SM_LOADENS4_14ComposedLayoutINS4_7SwizzleILi3ELi4ELi3EEENS4_18smem_ptr_flag_bitsILi16EEENST_INS5_IJNSA_ILi8EEESG_EEENS5_IJSG_SC_EEEEEEEvNS4_8identityES11_S1B_vS1C_EENS_8epilogue10collective18CollectiveEpilogueINS1E_23Sm100TmaWarpSpecializedILi3ELi2ELi32ELb1ELb0EEEJNS5_IJSH_SG_SH_EEENS5_IJNST_ISH_SC_EENST_INSA_ILi32EEESC_EEEEESJ_SK_SJ_SK_NS1E_6fusion15FusionCallbacksIS1I_NS1O_17LinearCombinationISJ_fSJ_fLNS_15FloatRoundStyleE2EEES1J_S1N_JEEENS4_5SM1004TMEM4LOAD26SM100_TMEM_LOAD_32dp32b32xENS4_13SM90_TMA_LOADENS12_INS13_ILi2ELi4ELi3EEES16_NST_INS5_IJS17_S1L_EEENS5_IJS1L_SC_EEEEEEENS4_39AutoVectorizingCopyWithAssumedAlignmentILi128EEENS4_14SM90_TMA_STOREES23_S25_S25_EEEvvEEEEvNT_6ParamsE --------------------------
	.section	.nv.info._ZN7cutlass13device_kernelINS_4gemm6kernel13GemmUniversalIN4cute5tupleIJiiiiEEENS1_10collective13CollectiveMmaINS1_35MainloopSm100TmaUmmaWarpSpecializedILi5ELi2ELi4ENS5_IJNS4_1CILi2EEENSA_ILi1EEESC_EEEEENS5_IJNSA_ILi256EEENSA_ILi64EEENSA_ILi128EEEEEENS_6half_tENS5_IJlSC_lEEESJ_SK_NS4_8TiledMMAINS4_8MMA_AtomIJNS4_26SM100_MMA_F16BF16_2x1SM_SSISJ_SJ_fLi256ELi64ELNS4_4UMMA5MajorE0ELSP_0ELNSO_7ScaleInE0ELSQ_0EEEEEENS4_6LayoutINS5_IJSC_SC_SC_EEENS5_IJNSA_ILi0EEESV_SV_EEEEENS5_IJNS4_10UnderscoreESY_SY_EEEEENS4_18SM100_TMA_2SM_LOADENS4_14ComposedLayoutINS4_7SwizzleILi3ELi4ELi3EEENS4_18smem_ptr_flag_bitsILi16EEENST_INS5_IJNSA_ILi8EEESG_EEENS5_IJSG_SC_EEEEEEEvNS4_8identityES11_S1B_vS1C_EENS_8epilogue10collective18CollectiveEpilogueINS1E_23Sm100TmaWarpSpecializedILi3ELi2ELi32ELb1ELb0EEEJNS5_IJSH_SG_SH_EEENS5_IJNST_ISH_SC_EENST_INSA_ILi32EEESC_EEEEESJ_SK_SJ_SK_NS1E_6fusion15FusionCallbacksIS1I_NS1O_17LinearCombinationISJ_fSJ_fLNS_15FloatRoundStyleE2EEES1J_S1N_JEEENS4_5SM1004TMEM4LOAD26SM100_TMEM_LOAD_32dp32b32xENS4_13SM90_TMA_LOADENS12_INS13_ILi2ELi4ELi3EEES16_NST_INS5_IJS17_S1L_EEENS5_IJS1L_SC_EEEEEEENS4_39AutoVectorizingCopyWithAssumedAlignmentILi128EEENS4_14SM90_TMA_STOREES23_S25_S25_EEEvvEEEEvNT_6ParamsE,"",@"SHT_CUDA_INFO"
	.sectionflags	@""
	.align	4


	//----- nvinfo : EIATTR_CUDA_API_VERSION
	.align		4
        /*0000*/ 	.byte	0x04, 0x37
        /*0002*/ 	.short	(.L_31 - .L_30)
.L_30:
        /*0004*/ 	.word	0x00000082


	//----- nvinfo : EIATTR_KPARAM_INFO
	.align		4
.L_31:
        /*0008*/ 	.byte	0x04, 0x17
        /*000a*/ 	.short	(.L_33 - .L_32)
.L_32:
        /*000c*/ 	.word	0x00000000
        /*0010*/ 	.short	0x0000
        /*0012*/ 	.short	0x0000
        /*0014*/ 	.byte	0x00, 0xf0, 0x01, 0x20


	//----- nvinfo : EIATTR_AT_ENTRY_FRAGMENTS
	.align		4
.L_33:
        /*0018*/ 	.byte	0x04, 0x4f
        /*001a*/ 	.short	(.L_35 - .L_34)


	//   ....[0]....
.L_34:
        /*001c*/ 	.word	0x00000007


	//----- nvinfo : EIATTR_RESERVED_SMEM_USED
	.align		4
.L_35:
        /*0020*/ 	.byte	0x01, 0x41
	.zero		2


	//----- nvinfo : EIATTR_SPARSE_MMA_MASK
	.align		4
        /*0024*/ 	.byte	0x03, 0x50
        /*0026*/ 	.short	0x0000


	//----- nvinfo : EIATTR_TCGEN05_2CTA_USED
	.align		4
        /*0028*/ 	.byte	0x01, 0x52
	.zero		2


	//----- nvinfo : EIATTR_MAXREG_COUNT
	.align		4
        /*002c*/ 	.byte	0x03, 0x1b
        /*002e*/ 	.short	0x00ff


	//----- nvinfo : EIATTR_NUM_BARRIERS
	.align		4
        /*0030*/ 	.byte	0x02, 0x4c
        /*0032*/ 	.byte	0x07
	.zero		1


	//----- nvinfo : EIATTR_EXTERNS
	.align		4
        /*0034*/ 	.byte	0x04, 0x0f
        /*0036*/ 	.short	(.L_37 - .L_36)


	//   ....[0]....
	.align		4
.L_36:
        /*0038*/ 	.word	index@(__assertfail)


	//----- nvinfo : EIATTR_MERCURY_ISA_VERSION
	.align		4
.L_37:
        /*003c*/ 	.byte	0x03, 0x5f
        /*003e*/ 	.short	0x0101


	//----- nvinfo : EIATTR_INT_WARP_WIDE_INSTR_OFFSETS
	.align		4
        /*0040*/ 	.byte	0x04, 0x31
        /*0042*/ 	.short	(.L_39 - .L_38)


	//   ....[0]....
.L_38:
        /*0044*/ 	.word	0x00000d10


	//   ....[1]....
        /*0048*/ 	.word	0x00000db0


	//   ....[2]....
        /*004c*/ 	.word	0x00002270


	//   ....[3]....
        /*0050*/ 	.word	0x00004390


	//   ....[4]....
        /*0054*/ 	.word	0x000043c0


	//   ....[5]....
        /*0058*/ 	.word	0x00004410


	//   ....[6]....
        /*005c*/ 	.word	0x00004d00


	//   ....[7]....
        /*0060*/ 	.word	0x00004d20


	//   ....[8]....
        /*0064*/ 	.word	0x00004ff0


	//   ....[9]....
        /*0068*/ 	.word	0x00005120


	//----- nvinfo : EIATTR_COOP_GROUP_MASK_REGIDS
	.align		4
.L_39:
        /*006c*/ 	.byte	0x04, 0x29
        /*006e*/ 	.short	(.L_41 - .L_40)


	//   ....[0]....
.L_40:
        /*0070*/ 	.word	0xffffffff


	//   ....[1]....
        /*0074*/ 	.word	0xffffffff


	//   ....[2]....
        /*0078*/ 	.word	0xffffffff


	//   ....[3]....
        /*007c*/ 	.word	0xffffffff


	//   ....[4]....
        /*0080*/ 	.word	0xffffffff


	//   ....[5]....
        /*0084*/ 	.word	0xffffffff


	//   ....[6]....
        /*0088*/ 	.word	0xffffffff


	//   ....[7]....
        /*008c*/ 	.word	0xffffffff


	//   ....[8]....
        /*0090*/ 	.word	0xffffffff


	//   ....[9]....
        /*0094*/ 	.word	0xffffffff


	//   ....[10]....
        /*0098*/ 	.word	0xffffffff


	//   ....[11]....
        /*009c*/ 	.word	0xffffffff


	//   ....[12]....
        /*00a0*/ 	.word	0xffffffff


	//   ....[13]....
        /*00a4*/ 	.word	0xffffffff


	//----- nvinfo : EIATTR_COOP_GROUP_INSTR_OFFSETS
	.align		4
.L_41:
        /*00a8*/ 	.byte	0x04, 0x28
        /*00aa*/ 	.short	(.L_43 - .L_42)


	//   ....[0]....
.L_42:
        /*00ac*/ 	.word	0x000000c0


	//   ....[1]....
        /*00b0*/ 	.word	0x00000500


	//   ....[2]....
        /*00b4*/ 	.word	0x000006a0


	//   ....[3]....
        /*00b8*/ 	.word	0x00000810


	//   ....[4]....
        /*00bc*/ 	.word	0x00000900


	//   ....[5]....
        /*00c0*/ 	.word	0x00000a60


	//   ....[6]....
        /*00c4*/ 	.word	0x00000bf0


	//   ....[7]....
        /*00c8*/ 	.word	0x00000e30


	//   ....[8]....
        /*00cc*/ 	.word	0x00002150


	//   ....[9]....
        /*00d0*/ 	.word	0x00002fc0


	//   ....[10]....
        /*00d4*/ 	.word	0x00003490


	//   ....[11]....
        /*00d8*/ 	.word	0x000034c0


	//   ....[12]....
        /*00dc*/ 	.word	0x000042a0


	//   ....[13]....
        /*00e0*/ 	.word	0x000044b0


	//----- nvinfo : EIATTR_VRC_CTA_INIT_COUNT
	.align		4
.L_43:
        /*00e4*/ 	.byte	0x02, 0x4a
        /*00e6*/ 	.byte	0x80
	.zero		1


	//----- nvinfo : EIATTR_SYSCALL_OFFSETS
	.align		4
        /*00e8*/ 	.byte	0x04, 0x46
        /*00ea*/ 	.short	(.L_45 - .L_44)


	//   ....[0]....
.L_44:
        /*00ec*/ 	.word	0x00005cd0


	//   ....[1]....
        /*00f0*/ 	.word	0x00005dc0


	//   ....[2]....
        /*00f4*/ 	.word	0x00006600


	//   ....[3]....
        /*00f8*/ 	.word	0x000072b0


	//----- nvinfo : EIATTR_MBARRIER_INSTR_OFFSETS
	.align		4
.L_45:
        /*00fc*/ 	.byte	0x04, 0x39
        /*00fe*/ 	.short	(.L_47 - .L_46)


	//   ....[0]....
.L_46:
        /*0100*/ 	.word	0x000005f0
        /*0104*/ 	.word	0x000000ff
        /*0108*/ 	.word	0x00000000
        /*010c*/ 	.short	0x0100
        /*010e*/ 	.byte	0x08
	.zero		1


	//   ....[1]....
        /*0110*/ 	.word	0x00000600
        /*0114*/ 	.word	0x000000ff
        /*0118*/ 	.word	0x00000028
        /*011c*/ 	.short	0x0100
        /*011e*/ 	.byte	0x08
	.zero		1


	//   ....[2]....
        /*0120*/ 	.word	0x00000610
        /*0124*/ 	.word	0x000000ff
        /*0128*/ 	.word	0x00000008
        /*012c*/ 	.short	0x0100
        /*012e*/ 	.byte	0x08
	.zero		1


	//   ....[3]....
        /*0130*/ 	.word	0x00000620
        /*0134*/ 	.word	0x000000ff
        /*0138*/ 	.word	0x00000030
        /*013c*/ 	.short	0x0100
        /*013e*/ 	.byte	0x08
	.zero		1


	//   ....[4]....
        /*0140*/ 	.word	0x00000630
        /*0144*/ 	.word	0x000000ff
        /*0148*/ 	.word	0x00000010
        /*014c*/ 	.short	0x0100
        /*014e*/ 	.byte	0x08
	.zero		1


	//   ....[5]....
        /*0150*/ 	.word	0x00000640
        /*0154*/ 	.word	0x000000ff
        /*0158*/ 	.word	0x00000038
        /*015c*/ 	.short	0x0100
        /*015e*/ 	.byte	0x08
	.zero		1


	//   ....[6]....
        /*0160*/ 	.word	0x00000650
        /*0164*/ 	.word	0x000000ff
        /*0168*/ 	.word	0x00000018
        /*016c*/ 	.short	0x0100
        /*016e*/ 	.byte	0x08
	.zero		1


	//   ....[7]....
        /*0170*/ 	.word	0x00000660
        /*0174*/ 	.word	0x000000ff
        /*0178*/ 	.word	0x00000040
        /*017c*/ 	.short	0x0100
        /*017e*/ 	.byte	0x08
	.zero		1


	//   ....[8]....
        /*0180*/ 	.word	0x00000670
        /*0184*/ 	.word	0x000000ff
        /*0188*/ 	.word	0x00000020
        /*018c*/ 	.short	0x0100
        /*018e*/ 	.byte	0x08
	.zero		1


	//   ....[9]....
        /*0190*/ 	.word	0x00000680
        /*0194*/ 	.word	0x000000ff
        /*0198*/ 	.word	0x00000048
        /*019c*/ 	.short	0x0100
        /*019e*/ 	.byte	0x08
	.zero		1


	//   ....[10]....
        /*01a0*/ 	.word	0x000007a0
        /*01a4*/ 	.word	0x000000ff
        /*01a8*/ 	.word	0x00000050
        /*01ac*/ 	.short	0x0100
        /*01ae*/ 	.byte	0x09
	.zero		1


	//   ....[11]....
        /*01b0*/ 	.word	0x000007b0
        /*01b4*/ 	.word	0x000000ff
        /*01b8*/ 	.word	0x00000068
        /*01bc*/ 	.short	0x0100
        /*01be*/ 	.byte	0x09
	.zero		1


	//   ....[12]....
        /*01c0*/ 	.word	0x000007c0
        /*01c4*/ 	.word	0x000000ff
        /*01c8*/ 	.word	0x00000058
        /*01cc*/ 	.short	0x0100
        /*01ce*/ 	.byte	0x09
	.zero		1


	//   ....[13]....
        /*01d0*/ 	.word	0x000007d0
        /*01d4*/ 	.word	0x000000ff
        /*01d8*/ 	.word	0x00000070
        /*01dc*/ 	.short	0x0100
        /*01de*/ 	.byte	0x09
	.zero		1


	//   ....[14]....
        /*01e0*/ 	.word	0x000007e0
        /*01e4*/ 	.word	0x000000ff
        /*01e8*/ 	.word	0x00000060
        /*01ec*/ 	.short	0x0100
        /*01ee*/ 	.byte	0x09
	.zero		1


	//   ....[15]....
        /*01f0*/ 	.word	0x000007f0
        /*01f4*/ 	.word	0x000000ff
        /*01f8*/ 	.word	0x00000078
        /*01fc*/ 	.short	0x0100
        /*01fe*/ 	.byte	0x09
	.zero		1


	//   ....[16]....
        /*0200*/ 	.word	0x000008d0
        /*0204*/ 	.word	0x000000ff
        /*0208*/ 	.word	0x00000080
        /*020c*/ 	.short	0x0100
        /*020e*/ 	.byte	0x08
	.zero		1


	//   ....[17]....
        /*0210*/ 	.word	0x000008e0
        /*0214*/ 	.word	0x000000ff
        /*0218*/ 	.word	0x00000088
        /*021c*/ 	.short	0x0100
        /*021e*/ 	.byte	0x08
	.zero		1


	//   ....[18]....
        /*0220*/ 	.word	0x00000a10
        /*0224*/ 	.word	0x000000ff
        /*0228*/ 	.word	0x00000090
        /*022c*/ 	.short	0x0100
        /*022e*/ 	.byte	0x08
	.zero		1


	//   ....[19]....
        /*0230*/ 	.word	0x00000a20
        /*0234*/ 	.word	0x000000ff
        /*0238*/ 	.word	0x000000a0
        /*023c*/ 	.short	0x0100
        /*023e*/ 	.byte	0x08
	.zero		1


	//   ....[20]....
        /*0240*/ 	.word	0x00000a30
        /*0244*/ 	.word	0x000000ff
        /*0248*/ 	.word	0x00000098
        /*024c*/ 	.short	0x0100
        /*024e*/ 	.byte	0x08
	.zero		1


	//   ....[21]....
        /*0250*/ 	.word	0x00000a40
        /*0254*/ 	.word	0x000000ff
        /*0258*/ 	.word	0x000000a8
        /*025c*/ 	.short	0x0100
        /*025e*/ 	.byte	0x08
	.zero		1


	//   ....[22]....
        /*0260*/ 	.word	0x00000b60
        /*0264*/ 	.word	0x000000ff
        /*0268*/ 	.word	0x000000b0
        /*026c*/ 	.short	0x0100
        /*026e*/ 	.byte	0x09
	.zero		1


	//   ....[23]....
        /*0270*/ 	.word	0x00000b70
        /*0274*/ 	.word	0x000000ff
        /*0278*/ 	.word	0x000000d0
        /*027c*/ 	.short	0x0100
        /*027e*/ 	.byte	0x09
	.zero		1


	//   ....[24]....
        /*0280*/ 	.word	0x00000b80
        /*0284*/ 	.word	0x000000ff
        /*0288*/ 	.word	0x000000b8
        /*028c*/ 	.short	0x0100
        /*028e*/ 	.byte	0x09
	.zero		1


	//   ....[25]....
        /*0290*/ 	.word	0x00000b90
        /*0294*/ 	.word	0x000000ff
        /*0298*/ 	.word	0x000000d8
        /*029c*/ 	.short	0x0100
        /*029e*/ 	.byte	0x09
	.zero		1


	//   ....[26]....
        /*02a0*/ 	.word	0x00000ba0
        /*02a4*/ 	.word	0x000000ff
        /*02a8*/ 	.word	0x000000c0
        /*02ac*/ 	.short	0x0100
        /*02ae*/ 	.byte	0x09
	.zero		1


	//   ....[27]....
        /*02b0*/ 	.word	0x00000bb0
        /*02b4*/ 	.word	0x000000ff
        /*02b8*/ 	.word	0x000000e0
        /*02bc*/ 	.short	0x0100
        /*02be*/ 	.byte	0x09
	.zero		1


	//   ....[28]....
        /*02c0*/ 	.word	0x00000bc0
        /*02c4*/ 	.word	0x000000ff
        /*02c8*/ 	.word	0x000000c8
        /*02cc*/ 	.short	0x0100
        /*02ce*/ 	.byte	0x09
	.zero		1


	//   ....[29]....
        /*02d0*/ 	.word	0x00000bd0
        /*02d4*/ 	.word	0x000000ff
        /*02d8*/ 	.word	0x000000e8
        /*02dc*/ 	.short	0x0100
        /*02de*/ 	.byte	0x09
	.zero		1


	//   ....[30]....
        /*02e0*/ 	.word	0x00000cc0
        /*02e4*/ 	.word	0x000000ff
        /*02e8*/ 	.word	0x000000f0
        /*02ec*/ 	.short	0x0100
        /*02ee*/ 	.byte	0x08
	.zero		1


	//   ....[31]....
        /*02f0*/ 	.word	0x00000cd0
        /*02f4*/ 	.word	0x000000ff
        /*02f8*/ 	.word	0x00000100
        /*02fc*/ 	.short	0x0100
        /*02fe*/ 	.byte	0x08
	.zero		1


	//   ....[32]....
        /*0300*/ 	.word	0x00000ce0
        /*0304*/ 	.word	0x000000ff
        /*0308*/ 	.word	0x000000f8
        /*030c*/ 	.short	0x0100
        /*030e*/ 	.byte	0x08
	.zero		1


	//   ....[33]....
        /*0310*/ 	.word	0x00000cf0
        /*0314*/ 	.word	0x000000ff
        /*0318*/ 	.word	0x00000108
        /*031c*/ 	.short	0x0100
        /*031e*/ 	.byte	0x08
	.zero		1


	//   ....[34]....
        /*0320*/ 	.word	0x00000de0
        /*0324*/ 	.word	0x000000ff
        /*0328*/ 	.word	0x00000110
        /*032c*/ 	.short	0x0100
        /*032e*/ 	.byte	0x06
	.zero		1


	//   ....[35]....
        /*0330*/ 	.word	0x000017f0
        /*0334*/ 	.word	0x00000002
        /*0338*/ 	.word	0x00000100
        /*033c*/ 	.short	0x010a
        /*033e*/ 	.byte	0xff
	.zero		1


	//   ....[36]....
        /*0340*/ 	.word	0x00001820
        /*0344*/ 	.word	0x00000002
        /*0348*/ 	.word	0x000000f0
        /*034c*/ 	.short	0x0101
        /*034e*/ 	.byte	0xff
	.zero		1


	//   ....[37]....
        /*0350*/ 	.word	0x000018f0
        /*0354*/ 	.word	0x000000ff
        /*0358*/ 	.word	0x00000028
        /*035c*/ 	.short	0x010a
        /*035e*/ 	.byte	0x08
	.zero		1


	//   ....[38]....
        /*0360*/ 	.word	0x000019f0
        /*0364*/ 	.word	0x000000ff
        /*0368*/ 	.word	0x00000028
        /*036c*/ 	.short	0x010a
        /*036e*/ 	.byte	0x21
	.zero		1


	//   ....[39]....
        /*0370*/ 	.word	0x00001ba0
        /*0374*/ 	.word	0x000000ff
        /*0378*/ 	.word	0x00000028
        /*037c*/ 	.short	0x010a
        /*037e*/ 	.byte	0x08
	.zero		1


	//   ....[40]....
        /*0380*/ 	.word	0x00001d60
        /*0384*/ 	.word	0x000000ff
        /*0388*/ 	.word	0x00000088
        /*038c*/ 	.short	0x0101
        /*038e*/ 	.byte	0x04
	.zero		1


	//   ....[41]....
        /*0390*/ 	.word	0x00001d80
        /*0394*/ 	.word	0x000000ff
        /*0398*/ 	.word	0x00000028
        /*039c*/ 	.short	0x010a
        /*039e*/ 	.byte	0x08
	.zero		1


	//   ....[42]....
        /*03a0*/ 	.word	0x00001e00
        /*03a4*/ 	.word	0x000000ff
        /*03a8*/ 	.word	0x00000028
        /*03ac*/ 	.short	0x010a
        /*03ae*/ 	.byte	0x21
	.zero		1


	//   ....[43]....
        /*03b0*/ 	.word	0x00001f90
        /*03b4*/ 	.word	0x000000ff
        /*03b8*/ 	.word	0x00000028
        /*03bc*/ 	.short	0x010a
        /*03be*/ 	.byte	0x08
	.zero		1


	//   ....[44]....
        /*03c0*/ 	.word	0x00002180
        /*03c4*/ 	.word	0x00000002
        /*03c8*/ 	.word	0x00000090
        /*03cc*/ 	.short	0x010a
        /*03ce*/ 	.byte	0xff
	.zero		1


	//   ....[45]....
        /*03d0*/ 	.word	0x00002240
        /*03d4*/ 	.word	0x00000002
        /*03d8*/ 	.word	0x00000000
        /*03dc*/ 	.short	0x0101
        /*03de*/ 	.byte	0xff
	.zero		1


	//   ....[46]....
        /*03e0*/ 	.word	0x000027a0
        /*03e4*/ 	.word	0x000000ff
        /*03e8*/ 	.word	0x00000000
        /*03ec*/ 	.short	0x010a
        /*03ee*/ 	.byte	0x05
	.zero		1


	//   ....[47]....
        /*03f0*/ 	.word	0x00002830
        /*03f4*/ 	.word	0x000000ff
        /*03f8*/ 	.word	0x00000000
        /*03fc*/ 	.short	0x010a
        /*03fe*/ 	.byte	0x05
	.zero		1


	//   ....[48]....
        /*0400*/ 	.word	0x000028c0
        /*0404*/ 	.word	0x000000ff
        /*0408*/ 	.word	0x00000000
        /*040c*/ 	.short	0x010a
        /*040e*/ 	.byte	0x05
	.zero		1


	//   ....[49]....
        /*0410*/ 	.word	0x00002950
        /*0414*/ 	.word	0x000000ff
        /*0418*/ 	.word	0x00000000
        /*041c*/ 	.short	0x010a
        /*041e*/ 	.byte	0x05
	.zero		1


	//   ....[50]....
        /*0420*/ 	.word	0x000029f0
        /*0424*/ 	.word	0x00000000
        /*0428*/ 	.word	0x00000000
        /*042c*/ 	.short	0x010a
        /*042e*/ 	.byte	0xff
	.zero		1


	//   ....[51]....
        /*0430*/ 	.word	0x00002b20
        /*0434*/ 	.word	0x00000000
        /*0438*/ 	.word	0x000000f0
        /*043c*/ 	.short	0x010a
        /*043e*/ 	.byte	0xff
	.zero		1


	//   ....[52]....
        /*0440*/ 	.word	0x00002b90
        /*0444*/ 	.word	0x00000000
        /*0448*/ 	.word	0x00000000
        /*044c*/ 	.short	0x0101
        /*044e*/ 	.byte	0xff
	.zero		1


	//   ....[53]....
        /*0450*/ 	.word	0x00002bb0
        /*0454*/ 	.word	0x000000ff
        /*0458*/ 	.word	0x000000a0
        /*045c*/ 	.short	0x010a
        /*045e*/ 	.byte	0x05
	.zero		1


	//   ....[54]....
        /*0460*/ 	.word	0x00002cd0
        /*0464*/ 	.word	0x00000000
        /*0468*/ 	.word	0x00000090
        /*046c*/ 	.short	0x010a
        /*046e*/ 	.byte	0xff
	.zero		1


	//   ....[55]....
        /*0470*/ 	.word	0x00002dd0
        /*0474*/ 	.word	0x00000000
        /*0478*/ 	.word	0x00000000
        /*047c*/ 	.short	0x0101
        /*047e*/ 	.byte	0xff
	.zero		1


	//   ....[56]....
        /*0480*/ 	.word	0x00002e60
        /*0484*/ 	.word	0x000000ff
        /*0488*/ 	.word	0x000000a0
        /*048c*/ 	.short	0x0106
        /*048e*/ 	.byte	0x05
	.zero		1


	//   ....[57]....
        /*0490*/ 	.word	0x00002e80
        /*0494*/ 	.word	0x000000ff
        /*0498*/ 	.word	0x000000a0
        /*049c*/ 	.short	0x010a
        /*049e*/ 	.byte	0x05
	.zero		1


	//   ....[58]....
        /*04a0*/ 	.word	0x00002f10
        /*04a4*/ 	.word	0x000000ff
        /*04a8*/ 	.word	0x000000a0
        /*04ac*/ 	.short	0x0106
        /*04ae*/ 	.byte	0x04
	.zero		1


	//   ....[59]....
        /*04b0*/ 	.word	0x00002f50
        /*04b4*/ 	.word	0x00000000
        /*04b8*/ 	.word	0x000000a0
        /*04bc*/ 	.short	0x010a
        /*04be*/ 	.byte	0xff
	.zero		1


	//   ....[60]....
        /*04c0*/ 	.word	0x00003190
        /*04c4*/ 	.word	0x000000ff
        /*04c8*/ 	.word	0x00000008
        /*04cc*/ 	.short	0x010a
        /*04ce*/ 	.byte	0x06
	.zero		1


	//   ....[61]....
        /*04d0*/ 	.word	0x000031b0
        /*04d4*/ 	.word	0x000000ff
        /*04d8*/ 	.word	0x00000008
        /*04dc*/ 	.short	0x010a
        /*04de*/ 	.byte	0x06
	.zero		1


	//   ....[62]....
        /*04e0*/ 	.word	0x00003340
        /*04e4*/ 	.word	0x000000ff
        /*04e8*/ 	.word	0x00000008
        /*04ec*/ 	.short	0x010a
        /*04ee*/ 	.byte	0x06
	.zero		1


	//   ....[63]....
        /*04f0*/ 	.word	0x00003360
        /*04f4*/ 	.word	0x000000ff
        /*04f8*/ 	.word	0x00000008
        /*04fc*/ 	.short	0x010a
        /*04fe*/ 	.byte	0x06
	.zero		1


	//   ....[64]....
        /*0500*/ 	.word	0x00003420
        /*0504*/ 	.word	0x000000ff
        /*0508*/ 	.word	0x00000000
        /*050c*/ 	.short	0x0101
        /*050e*/ 	.byte	0x07
	.zero		1


	//   ....[65]....
        /*0510*/ 	.word	0x000037e0
        /*0514*/ 	.word	0x00000000
        /*0518*/ 	.word	0x00000090
        /*051c*/ 	.short	0x010a
        /*051e*/ 	.byte	0xff
	.zero		1


	//   ....[66]....
        /*0520*/ 	.word	0x000038a0
        /*0524*/ 	.word	0x00000000
        /*0528*/ 	.word	0x00000000
        /*052c*/ 	.short	0x0101
        /*052e*/ 	.byte	0xff
	.zero		1


	//   ....[67]....
        /*0530*/ 	.word	0x00003950
        /*0534*/ 	.word	0x000000ff
        /*0538*/ 	.word	0x00000000
        /*053c*/ 	.short	0x010a
        /*053e*/ 	.byte	0x09
	.zero		1


	//   ....[68]....
        /*0540*/ 	.word	0x00003970
        /*0544*/ 	.word	0x000000ff
        /*0548*/ 	.word	0x000000d0
        /*054c*/ 	.short	0x010a
        /*054e*/ 	.byte	0x08
	.zero		1


	//   ....[69]....
        /*0550*/ 	.word	0x00003a20
        /*0554*/ 	.word	0x000000ff
        /*0558*/ 	.word	0x00000000
        /*055c*/ 	.short	0x010a
        /*055e*/ 	.byte	0x0e
	.zero		1


	//   ....[70]....
        /*0560*/ 	.word	0x00003b50
        /*0564*/ 	.word	0x000000ff
        /*0568*/ 	.word	0x00000000
        /*056c*/ 	.short	0x010a
        /*056e*/ 	.byte	0x26
	.zero		1


	//   ....[71]....
        /*0570*/ 	.word	0x00003f90
        /*0574*/ 	.word	0x000000ff
        /*0578*/ 	.word	0x00000000
        /*057c*/ 	.short	0x010a
        /*057e*/ 	.byte	0x08
	.zero		1


	//   ....[72]....
        /*0580*/ 	.word	0x00004020
        /*0584*/ 	.word	0x000000ff
        /*0588*/ 	.word	0x00000000
        /*058c*/ 	.short	0x010a
        /*058e*/ 	.byte	0x08
	.zero		1


	//   ....[73]....
        /*0590*/ 	.word	0x000040b0
        /*0594*/ 	.word	0x000000ff
        /*0598*/ 	.word	0x00000000
        /*059c*/ 	.short	0x010a
        /*059e*/ 	.byte	0x08
	.zero		1


	//   ....[74]....
        /*05a0*/ 	.word	0x00004150
        /*05a4*/ 	.word	0x00000000
        /*05a8*/ 	.word	0x00000000
        /*05ac*/ 	.short	0x010a
        /*05ae*/ 	.byte	0xff
	.zero		1


	//   ....[75]....
        /*05b0*/ 	.word	0x00004190
        /*05b4*/ 	.word	0x00000000
        /*05b8*/ 	.word	0x00000000
        /*05bc*/ 	.short	0x010a
        /*05be*/ 	.byte	0xff
	.zero		1


	//   ....[76]....
        /*05c0*/ 	.word	0x00004200
        /*05c4*/ 	.word	0x000000ff
        /*05c8*/ 	.word	0x00000000
        /*05cc*/ 	.short	0x0101
        /*05ce*/ 	.byte	0x05
	.zero		1


	//   ....[77]....
        /*05d0*/ 	.word	0x00004240
        /*05d4*/ 	.word	0x000000ff
        /*05d8*/ 	.word	0x00000110
        /*05dc*/ 	.short	0x010a
        /*05de*/ 	.byte	0x07
	.zero		1


	//   ....[78]....
        /*05e0*/ 	.word	0x00004290
        /*05e4*/ 	.word	0x000000ff
        /*05e8*/ 	.word	0x00000000
        /*05ec*/ 	.short	0x0101
        /*05ee*/ 	.byte	0x05
	.zero		1


	//   ....[79]....
        /*05f0*/ 	.word	0x000046a0
        /*05f4*/ 	.word	0x00000000
        /*05f8*/ 	.word	0x00000090
        /*05fc*/ 	.short	0x010a
        /*05fe*/ 	.byte	0xff
	.zero		1


	//   ....[80]....
        /*0600*/ 	.word	0x00004760
        /*0604*/ 	.word	0x00000000
        /*0608*/ 	.word	0x00000000
        /*060c*/ 	.short	0x0101
        /*060e*/ 	.byte	0xff
	.zero		1


	//   ....[81]....
        /*0610*/ 	.word	0x00004a80
        /*0614*/ 	.word	0x000000ff
        /*0618*/ 	.word	0x00000088
        /*061c*/ 	.short	0x010a
        /*061e*/ 	.byte	0x06
	.zero		1


	//   ....[82]....
        /*0620*/ 	.word	0x00004ca0
        /*0624*/ 	.word	0x000000ff
        /*0628*/ 	.word	0x00000068
        /*062c*/ 	.short	0x010a
        /*062e*/ 	.byte	0x0f
	.zero		1


	//   ....[83]....
        /*0630*/ 	.word	0x00004ea0
        /*0634*/ 	.word	0x000000ff
        /*0638*/ 	.word	0x00000050
        /*063c*/ 	.short	0x010b
        /*063e*/ 	.byte	0x0f
	.zero		1


	//   ....[84]....
        /*0640*/ 	.word	0x00004ef0
        /*0644*/ 	.word	0x000000ff
        /*0648*/ 	.word	0x00000000
        /*064c*/ 	.short	0x0101
        /*064e*/ 	.byte	0x10
	.zero		1


	//   ....[85]....
        /*0650*/ 	.word	0x00004f30
        /*0654*/ 	.word	0x000000ff
        /*0658*/ 	.word	0x00000068
        /*065c*/ 	.short	0x010a
        /*065e*/ 	.byte	0x0d
	.zero		1


	//   ....[86]....
        /*0660*/ 	.word	0x00005170
        /*0664*/ 	.word	0x000000ff
        /*0668*/ 	.word	0x00000050
        /*066c*/ 	.short	0x010b
        /*066e*/ 	.byte	0x0d
	.zero		1


	//   ....[87]....
        /*0670*/ 	.word	0x000051e0
        /*0674*/ 	.word	0x000000ff
        /*0678*/ 	.word	0x00000000
        /*067c*/ 	.short	0x0101
        /*067e*/ 	.byte	0x0f
	.zero		1


	//   ....[88]....
        /*0680*/ 	.word	0x00005230
        /*0684*/ 	.word	0x000000ff
        /*0688*/ 	.word	0x00000000
        /*068c*/ 	.short	0x010a
        /*068e*/ 	.byte	0x04
	.zero		1


	//   ....[89]....
        /*0690*/ 	.word	0x000052c0
        /*0694*/ 	.word	0x000000ff
        /*0698*/ 	.word	0x00000000
        /*069c*/ 	.short	0x010a
        /*069e*/ 	.byte	0x04
	.zero		1


	//   ....[90]....
        /*06a0*/ 	.word	0x00005360
        /*06a4*/ 	.word	0x00000000
        /*06a8*/ 	.word	0x00000000
        /*06ac*/ 	.short	0x010a
        /*06ae*/ 	.byte	0xff
	.zero		1


	//   ....[91]....
        /*06b0*/ 	.word	0x000056a0
        /*06b4*/ 	.word	0x00000000
        /*06b8*/ 	.word	0x00000090
        /*06bc*/ 	.short	0x010a
        /*06be*/ 	.byte	0xff
	.zero		1


	//   ....[92]....
        /*06c0*/ 	.word	0x000057b0
        /*06c4*/ 	.word	0x00000000
        /*06c8*/ 	.word	0x00000000
        /*06cc*/ 	.short	0x0101
        /*06ce*/ 	.byte	0xff
	.zero		1


	//   ....[93]....
        /*06d0*/ 	.word	0x00006250
        /*06d4*/ 	.word	0x00000000
        /*06d8*/ 	.word	0x00000050
        /*06dc*/ 	.short	0x010a
        /*06de*/ 	.byte	0xff
	.zero		1


	//   ....[94]....
        /*06e0*/ 	.word	0x000062c0
        /*06e4*/ 	.word	0x0000006a
        /*06e8*/ 	.word	0x000000b0
        /*06ec*/ 	.short	0x010a
        /*06ee*/ 	.byte	0xff
	.zero		1


	//   ....[95]....
        /*06f0*/ 	.word	0x000063b0
        /*06f4*/ 	.word	0x00000000
        /*06f8*/ 	.word	0x00000050
        /*06fc*/ 	.short	0x010a
        /*06fe*/ 	.byte	0xff
	.zero		1


	//   ....[96]....
        /*0700*/ 	.word	0x000064e0
        /*0704*/ 	.word	0x0000006a
        /*0708*/ 	.word	0x000000b0
        /*070c*/ 	.short	0x010a
        /*070e*/ 	.byte	0xff
	.zero		1


	//   ....[97]....
        /*0710*/ 	.word	0x00006ff0
        /*0714*/ 	.word	0x00000000
        /*0718*/ 	.word	0x00000000
        /*071c*/ 	.short	0x0101
        /*071e*/ 	.byte	0xff
	.zero		1


	//   ....[98]....
        /*0720*/ 	.word	0x00007000
        /*0724*/ 	.word	0x00000002
        /*0728*/ 	.word	0x00000050
        /*072c*/ 	.short	0x010a
        /*072e*/ 	.byte	0xff
	.zero		1


	//   ....[99]....
        /*0730*/ 	.word	0x000070d0
        /*0734*/ 	.word	0x00000002
        /*0738*/ 	.word	0x00000050
        /*073c*/ 	.short	0x010a
        /*073e*/ 	.byte	0xff
	.zero		1


	//   ....[100]....
        /*0740*/ 	.word	0x000073d0
        /*0744*/ 	.word	0x0000006a
        /*0748*/ 	.word	0x00000000
        /*074c*/ 	.short	0x0101
        /*074e*/ 	.byte	0xff
	.zero		1


	//   ....[101]....
        /*0750*/ 	.word	0x00007d60
        /*0754*/ 	.word	0x00000000
        /*0758*/ 	.word	0x00000000
        /*075c*/ 	.short	0x0101
        /*075e*/ 	.byte	0xff
	.zero		1


	//   ....[102]....
        /*0760*/ 	.word	0x00007fd0
        /*0764*/ 	.word	0x000000ff
        /*0768*/ 	.word	0x00000000
        /*076c*/ 	.short	0x0101
        /*076e*/ 	.byte	0x04
	.zero		1


	//   ....[103]....
        /*0770*/ 	.word	0x00007ff0
        /*0774*/ 	.word	0x00000002
        /*0778*/ 	.word	0x00000100
        /*077c*/ 	.short	0x010a
        /*077e*/ 	.byte	0xff
	.zero		1


	//   ....[104]....
        /*0780*/ 	.word	0x00008050
        /*0784*/ 	.word	0x00000002
        /*0788*/ 	.word	0x00000028
        /*078c*/ 	.short	0x010a
        /*078e*/ 	.byte	0xff
	.zero		1


	//   ....[105]....
        /*0790*/ 	.word	0x000080b0
        /*0794*/ 	.word	0x00000002
        /*0798*/ 	.word	0x00000028
        /*079c*/ 	.short	0x010a
        /*079e*/ 	.byte	0xff
	.zero		1


	//   ....[106]....
        /*07a0*/ 	.word	0x00008100
        /*07a4*/ 	.word	0x00000002
        /*07a8*/ 	.word	0x00000090
        /*07ac*/ 	.short	0x010a
        /*07ae*/ 	.byte	0xff
	.zero		1


	//   ....[107]....
        /*07b0*/ 	.word	0x00008160
        /*07b4*/ 	.word	0x00000000
        /*07b8*/ 	.word	0x00000000
        /*07bc*/ 	.short	0x010a
        /*07be*/ 	.byte	0xff
	.zero		1


	//   ....[108]....
        /*07c0*/ 	.word	0x000081c0
        /*07c4*/ 	.word	0x00000000
        /*07c8*/ 	.word	0x00000000
        /*07cc*/ 	.short	0x010a
        /*07ce*/ 	.byte	0xff
	.zero		1


	//   ....[109]....
        /*07d0*/ 	.word	0x00008220
        /*07d4*/ 	.word	0x00000000
        /*07d8*/ 	.word	0x00000000
        /*07dc*/ 	.short	0x010a
        /*07de*/ 	.byte	0xff
	.zero		1


	//   ....[110]....
        /*07e0*/ 	.word	0x00008280
        /*07e4*/ 	.word	0x00000000
        /*07e8*/ 	.word	0x00000000
        /*07ec*/ 	.short	0x010a
        /*07ee*/ 	.byte	0xff
	.zero		1


	//   ....[111]....
        /*07f0*/ 	.word	0x000082d0
        /*07f4*/ 	.word	0x00000000
        /*07f8*/ 	.word	0x000000f0
        /*07fc*/ 	.short	0x010a
        /*07fe*/ 	.byte	0xff
	.zero		1


	//   ....[112]....
        /*0800*/ 	.word	0x00008330
        /*0804*/ 	.word	0x00000000
        /*0808*/ 	.word	0x000000a0
        /*080c*/ 	.short	0x010a
        /*080e*/ 	.byte	0xff
	.zero		1


	//   ....[113]....
        /*0810*/ 	.word	0x00008380
        /*0814*/ 	.word	0x00000000
        /*0818*/ 	.word	0x00000090
        /*081c*/ 	.short	0x010a
        /*081e*/ 	.byte	0xff
	.zero		1


	//   ....[114]....
        /*0820*/ 	.word	0x000083e0
        /*0824*/ 	.word	0x00000000
        /*0828*/ 	.word	0x000000a0
        /*082c*/ 	.short	0x010a
        /*082e*/ 	.byte	0xff
	.zero		1


	//   ....[115]....
        /*0830*/ 	.word	0x00008440
        /*0834*/ 	.word	0x00000004
        /*0838*/ 	.word	0x00000008
        /*083c*/ 	.short	0x010a
        /*083e*/ 	.byte	0xff
	.zero		1


	//   ....[116]....
        /*0840*/ 	.word	0x00008520
        /*0844*/ 	.word	0x00000002
        /*0848*/ 	.word	0x00000008
        /*084c*/ 	.short	0x010a
        /*084e*/ 	.byte	0xff
	.zero		1


	//   ....[117]....
        /*0850*/ 	.word	0x00008570
        /*0854*/ 	.word	0x00000000
        /*0858*/ 	.word	0x00000090
        /*085c*/ 	.short	0x010a
        /*085e*/ 	.byte	0xff
	.zero		1


	//   ....[118]....
        /*0860*/ 	.word	0x000085d0
        /*0864*/ 	.word	0x00000000
        /*0868*/ 	.word	0x000000d0
        /*086c*/ 	.short	0x010a
        /*086e*/ 	.byte	0xff
	.zero		1


	//   ....[119]....
        /*0870*/ 	.word	0x00008630
        /*0874*/ 	.word	0x00000000
        /*0878*/ 	.word	0x00000000
        /*087c*/ 	.short	0x010a
        /*087e*/ 	.byte	0xff
	.zero		1


	//   ....[120]....
        /*0880*/ 	.word	0x00008690
        /*0884*/ 	.word	0x00000000
        /*0888*/ 	.word	0x00000000
        /*088c*/ 	.short	0x010a
        /*088e*/ 	.byte	0xff
	.zero		1


	//   ....[121]....
        /*0890*/ 	.word	0x000086f0
        /*0894*/ 	.word	0x00000000
        /*0898*/ 	.word	0x00000000
        /*089c*/ 	.short	0x010a
        /*089e*/ 	.byte	0xff
	.zero		1


	//   ....[122]....
        /*08a0*/ 	.word	0x00008750
        /*08a4*/ 	.word	0x00000000
        /*08a8*/ 	.word	0x00000000
        /*08ac*/ 	.short	0x010a
        /*08ae*/ 	.byte	0xff
	.zero		1


	//   ....[123]....
        /*08b0*/ 	.word	0x000087b0
        /*08b4*/ 	.word	0x00000000
        /*08b8*/ 	.word	0x00000110
        /*08bc*/ 	.short	0x010a
        /*08be*/ 	.byte	0xff
	.zero		1


	//   ....[124]....
        /*08c0*/ 	.word	0x00008800
        /*08c4*/ 	.word	0x00000000
        /*08c8*/ 	.word	0x00000090
        /*08cc*/ 	.short	0x010a
        /*08ce*/ 	.byte	0xff
	.zero		1


	//   ....[125]....
        /*08d0*/ 	.word	0x00008860
        /*08d4*/ 	.word	0x00000000
        /*08d8*/ 	.word	0x00000088
        /*08dc*/ 	.short	0x010a
        /*08de*/ 	.byte	0xff
	.zero		1


	//   ....[126]....
        /*08e0*/ 	.word	0x000088c0
        /*08e4*/ 	.word	0x00000000
        /*08e8*/ 	.word	0x00000068
        /*08ec*/ 	.short	0x010a
        /*08ee*/ 	.byte	0xff
	.zero		1


	//   ....[127]....
        /*08f0*/ 	.word	0x00008920
        /*08f4*/ 	.word	0x00000000
        /*08f8*/ 	.word	0x00000068
        /*08fc*/ 	.short	0x010a
        /*08fe*/ 	.byte	0xff
	.zero		1


	//   ....[128]....
        /*0900*/ 	.word	0x00008980
        /*0904*/ 	.word	0x00000000
        /*0908*/ 	.word	0x00000000
        /*090c*/ 	.short	0x010a
        /*090e*/ 	.byte	0xff
	.zero		1


	//   ....[129]....
        /*0910*/ 	.word	0x000089e0
        /*0914*/ 	.word	0x00000000
        /*0918*/ 	.word	0x00000000
        /*091c*/ 	.short	0x010a
        /*091e*/ 	.byte	0xff
	.zero		1


	//   ....[130]....
        /*0920*/ 	.word	0x00008a30
        /*0924*/ 	.word	0x00000000
        /*0928*/ 	.word	0x00000090
        /*092c*/ 	.short	0x010a
        /*092e*/ 	.byte	0xff
	.zero		1


	//   ....[131]....
        /*0930*/ 	.word	0x00008a80
        /*0934*/ 	.word	0x00000000
        /*0938*/ 	.word	0x00000050
        /*093c*/ 	.short	0x010a
        /*093e*/ 	.byte	0xff
	.zero		1


	//   ....[132]....
        /*0940*/ 	.word	0x00008ad0
        /*0944*/ 	.word	0x0000006a
        /*0948*/ 	.word	0x000000b0
        /*094c*/ 	.short	0x010a
        /*094e*/ 	.byte	0xff
	.zero		1


	//   ....[133]....
        /*0950*/ 	.word	0x00008b20
        /*0954*/ 	.word	0x00000002
        /*0958*/ 	.word	0x00000050
        /*095c*/ 	.short	0x010a
        /*095e*/ 	.byte	0xff
	.zero		1


	//----- nvinfo : EIATTR_NUM_MBARRIERS
	.align		4
.L_47:
        /*0960*/ 	.byte	0x03, 0x38
        /*0962*/ 	.short	0x0023


	//----- nvinfo : EIATTR_EXIT_INSTR_OFFSETS
	.align		4
        /*0964*/ 	.byte	0x04, 0x1c
        /*0966*/ 	.short	(.L_49 - .L_48)


	//   ....[0]....
.L_48:
        /*0968*/ 	.word	0x00002a20


	//   ....[1]....
        /*096c*/ 	.word	0x00002f20


	//   ....[2]....
        /*0970*/ 	.word	0x00002f80


	//   ....[3]....
        /*0974*/ 	.word	0x000044c0


	//   ....[4]....
        /*0978*/ 	.word	0x00005390


	//   ....[5]....
        /*097c*/ 	.word	0x000053d0


	//   ....[6]....
        /*0980*/ 	.word	0x00007ec0


	//   ....[7]....
        /*0984*/ 	.word	0x00007f40


	//   ....[8]....
        /*0988*/ 	.word	0x00007f70


	//   ....[9]....
        /*098c*/ 	.word	0x00007fe0


	//----- nvinfo : EIATTR_MAX_THREADS
	.align		4
.L_49:
        /*0990*/ 	.byte	0x04, 0x05
        /*0992*/ 	.short	(.L_51 - .L_50)
.L_50:
        /*0994*/ 	.word	0x00000100
        /*0998*/ 	.word	0x00000001
        /*099c*/ 	.word	0x00000001


	//----- nvinfo : EIATTR_CRS_STACK_SIZE
	.align		4
.L_51:
        /*09a0*/ 	.byte	0x04, 0x1e
        /*09a2*/ 	.short	(.L_53 - .L_52)
.L_52:
        /*09a4*/ 	.word	0x00000000


	//----- nvinfo : EIATTR_CBANK_PARAM_SIZE
	.align		4
.L_53:
        /*09a8*/ 	.byte	0x03, 0x19
        /*09aa*/ 	.short	0x0800


	//----- nvinfo : EIATTR_PARAM_CBANK
	.align		4
        /*09ac*/ 	.byte	0x04, 0x0a
        /*09ae*/ 	.short	(.L_55 - .L_54)
	.align		4
.L_54:
        /*09b0*/ 	.word	index@(.nv.constant0._ZN7cutlass13device_kernelINS_4gemm6kernel13GemmUniversalIN4cute5tupleIJiiiiEEENS1_10collective13CollectiveMmaINS1_35MainloopSm100TmaUmmaWarpSpecializedILi5ELi2ELi4ENS5_IJNS4_1CILi2EEENSA_ILi1EEESC_EEEEENS5_IJNSA_ILi256EEENSA_ILi64EEENSA_ILi128EEEEEENS_6half_tENS5_IJlSC_lEEESJ_SK_NS4_8TiledMMAINS4_8MMA_AtomIJNS4_26SM100_MMA_F16BF16_2x1SM_SSISJ_SJ_fLi256ELi64ELNS4_4UMMA5MajorE0ELSP_0ELNSO_7ScaleInE0ELSQ_0EEEEEENS4_6LayoutINS5_IJSC_SC_SC_EEENS5_IJNSA_ILi0EEESV_SV_EEEEENS5_IJNS4_10UnderscoreESY_SY_EEEEENS4_18SM100_TMA_2SM_LOADENS4_14ComposedLayoutINS4_7SwizzleILi3ELi4ELi3EEENS4_18smem_ptr_flag_bitsILi16EEENST_INS5_IJNSA_ILi8EEESG_EEENS5_IJSG_SC_EEEEEEEvNS4_8identityES11_S1B_vS1C_EENS_8epilogue10collective18CollectiveEpilogueINS1E_23Sm100TmaWarpSpecializedILi3ELi2ELi32ELb1ELb0EEEJNS5_IJSH_SG_SH_EEENS5_IJNST_ISH_SC_EENST_INSA_ILi32EEESC_EEEEESJ_SK_SJ_SK_NS1E_6fusion15FusionCallbacksIS1I_NS1O_17LinearCombinationISJ_fSJ_fLNS_15FloatRoundStyleE2EEES1J_S1N_JEEENS4_5SM1004TMEM4LOAD26SM100_TMEM_LOAD_32dp32b32xENS4_13SM90_TMA_LOADENS12_INS13_ILi2ELi4ELi3EEES16_NST_INS5_IJS17_S1L_EEENS5_IJS1L_SC_EEEEEEENS4_39AutoVectorizingCopyWithAssumedAlignmentILi128EEENS4_14SM90_TMA_STOREES23_S25_S25_EEEvvEEEEvNT_6ParamsE)
        /*09b4*/ 	.short	0x0380
        /*09b6*/ 	.short	0x0800


	//----- nvinfo : EIATTR_SW_WAR
	.align		4
.L_55:
        /*09b8*/ 	.byte	0x04, 0x36
        /*09ba*/ 	.short	(.L_57 - .L_56)
.L_56:
        /*09bc*/ 	.word	0x00000008
.L_57:


//--------------------- .nv.callgraph             --------------------------
	.section	.nv.callgraph,"",@"SHT_CUDA_CALLGRAPH"
	.align	4
	.sectionentsize	8
	.align		4
        /*0000*/ 	.word	0x00000000
	.align		4
        /*0004*/ 	.word	0xffffffff
	.align		4
        /*0008*/ 	.word	index@(_ZN7cutlass13device_kernelINS_4gemm6kernel13GemmUniversalIN4cute5tupleIJiiiiEEENS1_10collective13CollectiveMmaINS1_35MainloopSm100TmaUmmaWarpSpecializedILi5ELi2ELi4ENS5_IJNS4_1CILi2EEENSA_ILi1EEESC_EEEEENS5_IJNSA_ILi256EEENSA_ILi64EEENSA_ILi128EEEEEENS_6half_tENS5_IJlSC_lEEESJ_SK_NS4_8TiledMMAINS4_8MMA_AtomIJNS4_26SM100_MMA_F16BF16_2x1SM_SSISJ_SJ_fLi256ELi64ELNS4_4UMMA5MajorE0ELSP_0ELNSO_7ScaleInE0ELSQ_0EEEEEENS4_6LayoutINS5_IJSC_SC_SC_EEENS5_IJNSA_ILi0EEESV_SV_EEEEENS5_IJNS4_10UnderscoreESY_SY_EEEEENS4_18SM100_TMA_2SM_LOADENS4_14ComposedLayoutINS4_7SwizzleILi3ELi4ELi3EEENS4_18smem_ptr_flag_bitsILi16EEENST_INS5_IJNSA_ILi8EEESG_EEENS5_IJSG_SC_EEEEEEEvNS4_8identityES11_S1B_vS1C_EENS_8epilogue10collective18CollectiveEpilogueINS1E_23Sm100TmaWarpSpecializedILi3ELi2ELi32ELb1ELb0EEEJNS5_IJSH_SG_SH_EEENS5_IJNST_ISH_SC_EENST_INSA_ILi32EEESC_EEEEESJ_SK_SJ_SK_NS1E_6fusion15FusionCallbacksIS1I_NS1O_17LinearCombinationISJ_fSJ_fLNS_15FloatRoundStyleE2EEES1J_S1N_JEEENS4_5SM1004TMEM4LOAD26SM100_TMEM_LOAD_32dp32b32xENS4_13SM90_TMA_LOADENS12_INS13_ILi2ELi4ELi3EEES16_NST_INS5_IJS17_S1L_EEENS5_IJS1L_SC_EEEEEEENS4_39AutoVectorizingCopyWithAssumedAlignmentILi128EEENS4_14SM90_TMA_STOREES23_S25_S25_EEEvvEEEEvNT_6ParamsE)
	.align		4
        /*000c*/ 	.word	index@(__assertfail)
	.align		4
        /*0010*/ 	.word	0x00000000
	.align		4
        /*0014*/ 	.word	0xfffffffe
	.align		4
        /*0018*/ 	.word	0x00000000
	.align		4
        /*001c*/ 	.word	0xfffffffd
	.align		4
        /*0020*/ 	.word	0x00000000
	.align		4
        /*0024*/ 	.word	0xfffffffc


//--------------------- .nv.constant4             --------------------------
	.section	.nv.constant4,"a",@progbits
	.align	8
	.align		8
.nv.constant4:
        /*0000*/ 	.dword	__assertfail
	.align		8
        /*0008*/ 	.dword	__unnamed_1
	.align		8
        /*0010*/ 	.dword	__unnamed_2
	.align		8
        /*0018*/ 	.dword	_ZN39_INTERNAL_1538488a_4_k_cu_b90a42ec_70414cuda3std3__45__cpo5beginE
	.align		8
        /*0020*/ 	.dword	_ZN39_INTERNAL_1538488a_4_k_cu_b90a42ec_70414cuda3std3__45__cpo3endE
	.align		8
        /*0028*/ 	.dword	_ZN39_INTERNAL_1538488a_4_k_cu_b90a42ec_70414cuda3std3__45__cpo6cbeginE
	.align		8
        /*0030*/ 	.dword	_ZN39_INTERNAL_1538488a_4_k_cu_b90a42ec_70414cuda3std3__45__cpo4cendE
	.align		8
        /*0038*/ 	.dword	_ZN39_INTERNAL_1538488a_4_k_cu_b90a42ec_70414cuda3std3__441_GLOBAL__N__1538488a_4_k_cu_b90a42ec_70416ignoreE
	.align		8
        /*0040*/ 	.dword	_ZN39_INTERNAL_1538488a_4_k_cu_b90a42ec_70414cuda3std3__419piecewise_constructE
	.align		8
        /*0048*/ 	.dword	_ZN39_INTERNAL_1538488a_4_k_cu_b90a42ec_70414cuda3std3__48in_placeE
	.align		8
        /*0050*/ 	.dword	_ZN39_INTERNAL_1538488a_4_k_cu_b90a42ec_70414cuda3std6ranges3__45__cpo4swapE
	.align		8
        /*0058*/ 	.dword	_ZN39_INTERNAL_1538488a_4_k_cu_b90a42ec_70414cuda3std6ranges3__45__cpo9iter_moveE
	.align		8
        /*0060*/ 	.dword	_ZN39_INTERNAL_1538488a_4_k_cu_b90a42ec_70414cute7productE
	.align		8
        /*0068*/ 	.dword	_ZN39_INTERNAL_1538488a_4_k_cu_b90a42ec_70414cute1_E
	.align		8
        /*0070*/ 	.dword	$str$25
	.align		8
        /*0078*/ 	.dword	$str$26
	.align		8
        /*0080*/ 	.dword	$str$27
	.align		8
        /*0088*/ 	.dword	$str$28


//--------------------- .text._ZN7cutlass13device_kernelINS_4gemm6kernel13GemmUniversalIN4cute5tupleIJiiiiEEENS1_10collective13CollectiveMmaINS1_35MainloopSm100TmaUmmaWarpSpecializedILi5ELi2ELi4ENS5_IJNS4_1CILi2EEENSA_ILi1EEESC_EEEEENS5_IJNSA_ILi256EEENSA_ILi64EEENSA_ILi128EEEEEENS_6half_tENS5_IJlSC_lEEESJ_SK_NS4_8TiledMMAINS4_8MMA_AtomIJNS4_26SM100_MMA_F16BF16_2x1SM_SSISJ_SJ_fLi256ELi64ELNS4_4UMMA5MajorE0ELSP_0ELNSO_7ScaleInE0ELSQ_0EEEEEENS4_6LayoutINS5_IJSC_SC_SC_EEENS5_IJNSA_ILi0EEESV_SV_EEEEENS5_IJNS4_10UnderscoreESY_SY_EEEEENS4_18SM100_TMA_2SM_LOADENS4_14ComposedLayoutINS4_7SwizzleILi3ELi4ELi3EEENS4_18smem_ptr_flag_bitsILi16EEENST_INS5_IJNSA_ILi8EEESG_EEENS5_IJSG_SC_EEEEEEEvNS4_8identityES11_S1B_vS1C_EENS_8epilogue10collective18CollectiveEpilogueINS1E_23Sm100TmaWarpSpecializedILi3ELi2ELi32ELb1ELb0EEEJNS5_IJSH_SG_SH_EEENS5_IJNST_ISH_SC_EENST_INSA_ILi32EEESC_EEEEESJ_SK_SJ_SK_NS1E_6fusion15FusionCallbacksIS1I_NS1O_17LinearCombinationISJ_fSJ_fLNS_15FloatRoundStyleE2EEES1J_S1N_JEEENS4_5SM1004TMEM4LOAD26SM100_TMEM_LOAD_32dp32b32xENS4_13SM90_TMA_LOADENS12_INS13_ILi2ELi4ELi3EEES16_NST_INS5_IJS17_S1L_EEENS5_IJS1L_SC_EEEEEEENS4_39AutoVectorizingCopyWithAssumedAlignmentILi128EEENS4_14SM90_TMA_STOREES23_S25_S25_EEEvvEEEEvNT_6ParamsE --------------------------
	.section	.text._ZN7cutlass13device_kernelINS_4gemm6kernel13GemmUniversalIN4cute5tupleIJiiiiEEENS1_10collective13CollectiveMmaINS1_35MainloopSm100TmaUmmaWarpSpecializedILi5ELi2ELi4ENS5_IJNS4_1CILi2EEENSA_ILi1EEESC_EEEEENS5_IJNSA_ILi256EEENSA_ILi64EEENSA_ILi128EEEEEENS_6half_tENS5_IJlSC_lEEESJ_SK_NS4_8TiledMMAINS4_8MMA_AtomIJNS4_26SM100_MMA_F16BF16_2x1SM_SSISJ_SJ_fLi256ELi64ELNS4_4UMMA5MajorE0ELSP_0ELNSO_7ScaleInE0ELSQ_0EEEEEENS4_6LayoutINS5_IJSC_SC_SC_EEENS5_IJNSA_ILi0EEESV_SV_EEEEENS5_IJNS4_10UnderscoreESY_SY_EEEEENS4_18SM100_TMA_2SM_LOADENS4_14ComposedLayoutINS4_7SwizzleILi3ELi4ELi3EEENS4_18smem_ptr_flag_bitsILi16EEENST_INS5_IJNSA_ILi8EEESG_EEENS5_IJSG_SC_EEEEEEEvNS4_8identityES11_S1B_vS1C_EENS_8epilogue10collective18CollectiveEpilogueINS1E_23Sm100TmaWarpSpecializedILi3ELi2ELi32ELb1ELb0EEEJNS5_IJSH_SG_SH_EEENS5_IJNST_ISH_SC_EENST_INSA_ILi32EEESC_EEEEESJ_SK_SJ_SK_NS1E_6fusion15FusionCallbacksIS1I_NS1O_17LinearCombinationISJ_fSJ_fLNS_15FloatRoundStyleE2EEES1J_S1N_JEEENS4_5SM1004TMEM4LOAD26SM100_TMEM_LOAD_32dp32b32xENS4_13SM90_TMA_LOADENS12_INS13_ILi2ELi4ELi3EEES16_NST_INS5_IJS17_S1L_EEENS5_IJS1L_SC_EEEEEEENS4_39AutoVectorizingCopyWithAssumedAlignmentILi128EEENS4_14SM90_TMA_STOREES23_S25_S25_EEEvvEEEEvNT_6ParamsE,"ax",@progbits
	.align	128
.text._ZN7cutlass13device_kernelINS_4gemm6kernel13GemmUniversalIN4cute5tupleIJiiiiEEENS1_10collective13CollectiveMmaINS1_35MainloopSm100TmaUmmaWarpSpecializedILi5ELi2ELi4ENS5_IJNS4_1CILi2EEENSA_ILi1EEESC_EEEEENS5_IJNSA_ILi256EEENSA_ILi64EEENSA_ILi128EEEEEENS_6half_tENS5_IJlSC_lEEESJ_SK_NS4_8TiledMMAINS4_8MMA_AtomIJNS4_26SM100_MMA_F16BF16_2x1SM_SSISJ_SJ_fLi256ELi64ELNS4_4UMMA5MajorE0ELSP_0ELNSO_7ScaleInE0ELSQ_0EEEEEENS4_6LayoutINS5_IJSC_SC_SC_EEENS5_IJNSA_ILi0EEESV_SV_EEEEENS5_IJNS4_10UnderscoreESY_SY_EEEEENS4_18SM100_TMA_2SM_LOADENS4_14ComposedLayoutINS4_7SwizzleILi3ELi4ELi3EEENS4_18smem_ptr_flag_bitsILi16EEENST_INS5_IJNSA_ILi8EEESG_EEENS5_IJSG_SC_EEEEEEEvNS4_8identityES11_S1B_vS1C_EENS_8epilogue10collective18CollectiveEpilogueINS1E_23Sm100TmaWarpSpecializedILi3ELi2ELi32ELb1ELb0EEEJNS5_IJSH_SG_SH_EEENS5_IJNST_ISH_SC_EENST_INSA_ILi32EEESC_EEEEESJ_SK_SJ_SK_NS1E_6fusion15FusionCallbacksIS1I_NS1O_17LinearCombinationISJ_fSJ_fLNS_15FloatRoundStyleE2EEES1J_S1N_JEEENS4_5SM1004TMEM4LOAD26SM100_TMEM_LOAD_32dp32b32xENS4_13SM90_TMA_LOADENS12_INS13_ILi2ELi4ELi3EEES16_NST_INS5_IJS17_S1L_EEENS5_IJS1L_SC_EEEEEEENS4_39AutoVectorizingCopyWithAssumedAlignmentILi128EEENS4_14SM90_TMA_STOREES23_S25_S25_EEEvvEEEEvNT_6ParamsE:
        .type           _ZN7cutlass13device_kernelINS_4gemm6kernel13GemmUniversalIN4cute5tupleIJiiiiEEENS1_10collective13CollectiveMmaINS1_35MainloopSm100TmaUmmaWarpSpecializedILi5ELi2ELi4ENS5_IJNS4_1CILi2EEENSA_ILi1EEESC_EEEEENS5_IJNSA_ILi256EEENSA_ILi64EEENSA_ILi128EEEEEENS_6half_tENS5_IJlSC_lEEESJ_SK_NS4_8TiledMMAINS4_8MMA_AtomIJNS4_26SM100_MMA_F16BF16_2x1SM_SSISJ_SJ_fLi256ELi64ELNS4_4UMMA5MajorE0ELSP_0ELNSO_7ScaleInE0ELSQ_0EEEEEENS4_6LayoutINS5_IJSC_SC_SC_EEENS5_IJNSA_ILi0EEESV_SV_EEEEENS5_IJNS4_10UnderscoreESY_SY_EEEEENS4_18SM100_TMA_2SM_LOADENS4_14ComposedLayoutINS4_7SwizzleILi3ELi4ELi3EEENS4_18smem_ptr_flag_bitsILi16EEENST_INS5_IJNSA_ILi8EEESG_EEENS5_IJSG_SC_EEEEEEEvNS4_8identityES11_S1B_vS1C_EENS_8epilogue10collective18CollectiveEpilogueINS1E_23Sm100TmaWarpSpecializedILi3ELi2ELi32ELb1ELb0EEEJNS5_IJSH_SG_SH_EEENS5_IJNST_ISH_SC_EENST_INSA_ILi32EEESC_EEEEESJ_SK_SJ_SK_NS1E_6fusion15FusionCallbacksIS1I_NS1O_17LinearCombinationISJ_fSJ_fLNS_15FloatRoundStyleE2EEES1J_S1N_JEEENS4_5SM1004TMEM4LOAD26SM100_TMEM_LOAD_32dp32b32xENS4_13SM90_TMA_LOADENS12_INS13_ILi2ELi4ELi3EEES16_NST_INS5_IJS17_S1L_EEENS5_IJS1L_SC_EEEEEEENS4_39AutoVectorizingCopyWithAssumedAlignmentILi128EEENS4_14SM90_TMA_STOREES23_S25_S25_EEEvvEEEEvNT_6ParamsE,@function
        .size           _ZN7cutlass13device_kernelINS_4gemm6kernel13GemmUniversalIN4cute5tupleIJiiiiEEENS1_10collective13CollectiveMmaINS1_35MainloopSm100TmaUmmaWarpSpecializedILi5ELi2ELi4ENS5_IJNS4_1CILi2EEENSA_ILi1EEESC_EEEEENS5_IJNSA_ILi256EEENSA_ILi64EEENSA_ILi128EEEEEENS_6half_tENS5_IJlSC_lEEESJ_SK_NS4_8TiledMMAINS4_8MMA_AtomIJNS4_26SM100_MMA_F16BF16_2x1SM_SSISJ_SJ_fLi256ELi64ELNS4_4UMMA5MajorE0ELSP_0ELNSO_7ScaleInE0ELSQ_0EEEEEENS4_6LayoutINS5_IJSC_SC_SC_EEENS5_IJNSA_ILi0EEESV_SV_EEEEENS5_IJNS4_10UnderscoreESY_SY_EEEEENS4_18SM100_TMA_2SM_LOADENS4_14ComposedLayoutINS4_7SwizzleILi3ELi4ELi3EEENS4_18smem_ptr_flag_bitsILi16EEENST_INS5_IJNSA_ILi8EEESG_EEENS5_IJSG_SC_EEEEEEEvNS4_8identityES11_S1B_vS1C_EENS_8epilogue10collective18CollectiveEpilogueINS1E_23Sm100TmaWarpSpecializedILi3ELi2ELi32ELb1ELb0EEEJNS5_IJSH_SG_SH_EEENS5_IJNST_ISH_SC_EENST_INSA_ILi32EEESC_EEEEESJ_SK_SJ_SK_NS1E_6fusion15FusionCallbacksIS1I_NS1O_17LinearCombinationISJ_fSJ_fLNS_15FloatRoundStyleE2EEES1J_S1N_JEEENS4_5SM1004TMEM4LOAD26SM100_TMEM_LOAD_32dp32b32xENS4_13SM90_TMA_LOADENS12_INS13_ILi2ELi4ELi3EEES16_NST_INS5_IJS17_S1L_EEENS5_IJS1L_SC_EEEEEEENS4_39AutoVectorizingCopyWithAssumedAlignmentILi128EEENS4_14SM90_TMA_STOREES23_S25_S25_EEEvvEEEEvNT_6ParamsE,(.L_x_178 - _ZN7cutlass13device_kernelINS_4gemm6kernel13GemmUniversalIN4cute5tupleIJiiiiEEENS1_10collective13CollectiveMmaINS1_35MainloopSm100TmaUmmaWarpSpecializedILi5ELi2ELi4ENS5_IJNS4_1CILi2EEENSA_ILi1EEESC_EEEEENS5_IJNSA_ILi256EEENSA_ILi64EEENSA_ILi128EEEEEENS_6half_tENS5_IJlSC_lEEESJ_SK_NS4_8TiledMMAINS4_8MMA_AtomIJNS4_26SM100_MMA_F16BF16_2x1SM_SSISJ_SJ_fLi256ELi64ELNS4_4UMMA5MajorE0ELSP_0ELNSO_7ScaleInE0ELSQ_0EEEEEENS4_6LayoutINS5_IJSC_SC_SC_EEENS5_IJNSA_ILi0EEESV_SV_EEEEENS5_IJNS4_10UnderscoreESY_SY_EEEEENS4_18SM100_TMA_2SM_LOADENS4_14ComposedLayoutINS4_7SwizzleILi3ELi4ELi3EEENS4_18smem_ptr_flag_bitsILi16EEENST_INS5_IJNSA_ILi8EEESG_EEENS5_IJSG_SC_EEEEEEEvNS4_8identityES11_S1B_vS1C_EENS_8epilogue10collective18CollectiveEpilogueINS1E_23Sm100TmaWarpSpecializedILi3ELi2ELi32ELb1ELb0EEEJNS5_IJSH_SG_SH_EEENS5_IJNST_ISH_SC_EENST_INSA_ILi32EEESC_EEEEESJ_SK_SJ_SK_NS1E_6fusion15FusionCallbacksIS1I_NS1O_17LinearCombinationISJ_fSJ_fLNS_15FloatRoundStyleE2EEES1J_S1N_JEEENS4_5SM1004TMEM4LOAD26SM100_TMEM_LOAD_32dp32b32xENS4_13SM90_TMA_LOADENS12_INS13_ILi2ELi4ELi3EEES16_NST_INS5_IJS17_S1L_EEENS5_IJS1L_SC_EEEEEEENS4_39AutoVectorizingCopyWithAssumedAlignmentILi128EEENS4_14SM90_TMA_STOREES23_S25_S25_EEEvvEEEEvNT_6ParamsE)
        .other          _ZN7cutlass13device_kernelINS_4gemm6kernel13GemmUniversalIN4cute5tupleIJiiiiEEENS1_10collective13CollectiveMmaINS1_35MainloopSm100TmaUmmaWarpSpecializedILi5ELi2ELi4ENS5_IJNS4_1CILi2EEENSA_ILi1EEESC_EEEEENS5_IJNSA_ILi256EEENSA_ILi64EEENSA_ILi128EEEEEENS_6half_tENS5_IJlSC_lEEESJ_SK_NS4_8TiledMMAINS4_8MMA_AtomIJNS4_26SM100_MMA_F16BF16_2x1SM_SSISJ_SJ_fLi256ELi64ELNS4_4UMMA5MajorE0ELSP_0ELNSO_7ScaleInE0ELSQ_0EEEEEENS4_6LayoutINS5_IJSC_SC_SC_EEENS5_IJNSA_ILi0EEESV_SV_EEEEENS5_IJNS4_10UnderscoreESY_SY_EEEEENS4_18SM100_TMA_2SM_LOADENS4_14ComposedLayoutINS4_7SwizzleILi3ELi4ELi3EEENS4_18smem_ptr_flag_bitsILi16EEENST_INS5_IJNSA_ILi8EEESG_EEENS5_IJSG_SC_EEEEEEEvNS4_8identityES11_S1B_vS1C_EENS_8epilogue10collective18CollectiveEpilogueINS1E_23Sm100TmaWarpSpecializedILi3ELi2ELi32ELb1ELb0EEEJNS5_IJSH_SG_SH_EEENS5_IJNST_ISH_SC_EENST_INSA_ILi32EEESC_EEEEESJ_SK_SJ_SK_NS1E_6fusion15FusionCallbacksIS1I_NS1O_17LinearCombinationISJ_fSJ_fLNS_15FloatRoundStyleE2EEES1J_S1N_JEEENS4_5SM1004TMEM4LOAD26SM100_TMEM_LOAD_32dp32b32xENS4_13SM90_TMA_LOADENS12_INS13_ILi2ELi4ELi3EEES16_NST_INS5_IJS17_S1L_EEENS5_IJS1L_SC_EEEEEEENS4_39AutoVectorizingCopyWithAssumedAlignmentILi128EEENS4_14SM90_TMA_STOREES23_S25_S25_EEEvvEEEEvNT_6ParamsE,@"STO_CUDA_ENTRY STV_DEFAULT"
_ZN7cutlass13device_kernelINS_4gemm6kernel13GemmUniversalIN4cute5tupleIJiiiiEEENS1_10collective13CollectiveMmaINS1_35MainloopSm100TmaUmmaWarpSpecializedILi5ELi2ELi4ENS5_IJNS4_1CILi2EEENSA_ILi1EEESC_EEEEENS5_IJNSA_ILi256EEENSA_ILi64EEENSA_ILi128EEEEEENS_6half_tENS5_IJlSC_lEEESJ_SK_NS4_8TiledMMAINS4_8MMA_AtomIJNS4_26SM100_MMA_F16BF16_2x1SM_SSISJ_SJ_fLi256ELi64ELNS4_4UMMA5MajorE0ELSP_0ELNSO_7ScaleInE0ELSQ_0EEEEEENS4_6LayoutINS5_IJSC_SC_SC_EEENS5_IJNSA_ILi0EEESV_SV_EEEEENS5_IJNS4_10UnderscoreESY_SY_EEEEENS4_18SM100_TMA_2SM_LOADENS4_14ComposedLayoutINS4_7SwizzleILi3ELi4ELi3EEENS4_18smem_ptr_flag_bitsILi16EEENST_INS5_IJNSA_ILi8EEESG_EEENS5_IJSG_SC_EEEEEEEvNS4_8identityES11_S1B_vS1C_EENS_8epilogue10collective18CollectiveEpilogueINS1E_23Sm100TmaWarpSpecializedILi3ELi2ELi32ELb1ELb0EEEJNS5_IJSH_SG_SH_EEENS5_IJNST_ISH_SC_EENST_INSA_ILi32EEESC_EEEEESJ_SK_SJ_SK_NS1E_6fusion15FusionCallbacksIS1I_NS1O_17LinearCombinationISJ_fSJ_fLNS_15FloatRoundStyleE2EEES1J_S1N_JEEENS4_5SM1004TMEM4LOAD26SM100_TMEM_LOAD_32dp32b32xENS4_13SM90_TMA_LOADENS12_INS13_ILi2ELi4ELi3EEES16_NST_INS5_IJS17_S1L_EEENS5_IJS1L_SC_EEEEEEENS4_39AutoVectorizingCopyWithAssumedAlignmentILi128EEENS4_14SM90_TMA_STOREES23_S25_S25_EEEvvEEEEvNT_6ParamsE:
[----:B------:R-:W1:Y:S01]  /*0000*/  LDC R1, c[0x0][0x37c] ;  /* 0x0000df00ff017b82 */ /* 0x000e620000000800 */
[----:B------:R-:W2:Y:S01]  /*0010*/  S2R R97, SR_TID.X ;  /* 0x0000000000617919 */ /* 0x000ea20000002100 */
[----:B------:R-:W3:Y:S06]  /*0020*/  LDCU.64 UR6, c[0x0][0x890] ;  /* 0x00011200ff0677ac */ /* 0x000eec0008000a00 */
[----:B------:R-:W4:Y:S01]  /*0030*/  S2UR UR37, SR_CgaCtaId ;  /* 0x00000000002579c3 */ /* 0x000f220000008800 */
[----:B------:R-:W-:Y:S02]  /*0040*/  PRMT R92, RZ, 0x7610, R92 ;  /* 0x00007610ff5c7816 */ /* 0x000fe4000000005c */
[----:B------:R-:W-:Y:S01]  /*0050*/  ELECT P1, URZ, PT ;  /* 0x0000000000ff782f */ /* 0x000fe20003820000 */
[----:B------:R-:W1:Y:S01]  /*0060*/  LDCU.64 UR46, c[0x0][0x358] ;  /* 0x00006b00ff2e77ac */ /* 0x000e620008000a00 */
[----:B---3--:R-:W-:-:S04]  /*0070*/  UISETP.NE.U32.AND UP0, UPT, UR6, URZ, UPT ;  /* 0x000000ff0600728c */ /* 0x008fc8000bf05070 */
[----:B------:R-:W-:Y:S02]  /*0080*/  UISETP.NE.AND.EX UP0, UPT, UR7, URZ, UPT, UP0 ;  /* 0x000000ff0700728c */ /* 0x000fe4000bf05300 */
[----:B----4-:R-:W-:Y:S02]  /*0090*/  ULOP3.LUT UR5, UR37, 0x1, URZ, 0xc0, !UPT ;  /* 0x0000000125057892 */ /* 0x010fe4000f8ec0ff */
[----:B------:R-:W-:Y:S01]  /*00a0*/  ULOP3.LUT UR4, UR37, 0x1, URZ, 0x3c, !UPT ;  /* 0x0000000125047892 */ /* 0x000fe2000f8e3cff */
[----:B--2---:R-:W-:-:S05]  /*00b0*/  SHF.R.U32.HI R96, RZ, 0x5, R97 ;  /* 0x00000005ff607819 */ /* 0x004fca0000011661 */
[----:B------:R-:W2:Y:S02]  /*00c0*/  SHFL.IDX PT, R0, R96, RZ, 0x1f ;  /* 0x00001fff60007589 */ /* 0x000ea400000e0000 */
[----:B--2---:R-:W-:Y:S01]  /*00d0*/  R2UR UR10, R0 ;  /* 0x00000000000a72ca */ /* 0x004fe200000e0000 */
[----:B-1----:R-:W-:-:S14]  /*00e0*/  BRA.U UP0, `(.L_x_0) ;  /* 0x00000001002c7547 */ /* 0x002fdc000b800000 */
[----:B------:R-:W1:Y:S02]  /*00f0*/  LDCU.64 UR8, c[0x0][0x888] ;  /* 0x00011100ff0877ac */ /* 0x000e640008000a00 */
[----:B-1----:R-:W-:-:S04]  /*0100*/  UISETP.NE.U32.AND UP0, UPT, UR8, URZ, UPT ;  /* 0x000000ff0800728c */ /* 0x002fc8000bf05070 */
[----:B------:R-:W-:-:S09]  /*0110*/  UISETP.NE.AND.EX UP0, UPT, UR9, URZ, UPT, UP0 ;  /* 0x000000ff0900728c */ /* 0x000fd2000bf05300 */
[----:B------:R-:W-:Y:S05]  /*0120*/  BRA.U !UP0, `(.L_x_1) ;  /* 0x0000000108107547 */ /* 0x000fea000b800000 */
[----:B------:R-:W1:Y:S02]  /*0130*/  LDC.64 R2, c[0x0][0x888] ;  /* 0x00022200ff027b82 */ /* 0x000e640000000a00 */
[----:B-1----:R1:W5:Y:S01]  /*0140*/  LDG.E R49, desc[UR46][R2.64] ;  /* 0x0000002e02317981 */ /* 0x002362000c1e1900 */
[----:B------:R-:W-:Y:S01]  /*0150*/  HFMA2 R92, -RZ, RZ, 0, 5.9604644775390625e-08 ;  /* 0x00000001ff5c7431 */ /* 0x000fe200000001ff */
[----:B------:R-:W-:Y:S05]  /*0160*/  BRA `(.L_x_0) ;  /* 0x00000000000c7947 */ /* 0x000fea0003800000 */
.L_x_1:
[----:B------:R-:W1:Y:S01]  /*0170*/  LDCU UR8, c[0x0][0x880] ;  /* 0x00011000ff0877ac */ /* 0x000e620008000800 */
[----:B------:R-:W-:Y:S01]  /*0180*/  HFMA2 R92, -RZ, RZ, 0, 5.9604644775390625e-08 ;  /* 0x00000001ff5c7431 */ /* 0x000fe200000001ff */
[----:B-1----:R-:W-:-:S07]  /*0190*/  MOV R49, UR8 ;  /* 0x0000000800317c02 */ /* 0x002fce0008000f00 */
.L_x_0:
[----:B------:R-:W2:Y:S02]  /*01a0*/  LDCU.64 UR8, c[0x0][0x8b0] ;  /* 0x00011600ff0877ac */ /* 0x000ea40008000a00 */
[----:B--2---:R-:W-:-:S04]  /*01b0*/  UISETP.NE.U32.AND UP0, UPT, UR8, URZ, UPT ;  /* 0x000000ff0800728c */ /* 0x004fc8000bf05070 */
[----:B------:R-:W-:-:S09]  /*01c0*/  UISETP.NE.AND.EX UP0, UPT, UR9, URZ, UPT, UP0 ;  /* 0x000000ff0900728c */ /* 0x000fd2000bf05300 */
[----:B------:R-:W-:Y:S05]  /*01d0*/  BRA.U UP0, `(.L_x_2) ;  /* 0x0000000100247547 */ /* 0x000fea000b800000 */
[----:B------:R-:W2:Y:S02]  /*01e0*/  LDCU.64 UR8, c[0x0][0x8a8] ;  /* 0x00011500ff0877ac */ /* 0x000ea40008000a00 */
[----:B--2---:R-:W-:-:S04]  /*01f0*/  UISETP.NE.U32.AND UP0, UPT, UR8, URZ, UPT ;  /* 0x000000ff0800728c */ /* 0x004fc8000bf05070 */
[----:B------:R-:W-:-:S09]  /*0200*/  UISETP.NE.AND.EX UP0, UPT, UR9, URZ, UPT, UP0 ;  /* 0x000000ff0900728c */ /* 0x000fd2000bf05300 */
[----:B------:R-:W-:Y:S05]  /*0210*/  BRA.U !UP0, `(.L_x_3) ;  /* 0x00000001080c7547 */ /* 0x000fea000b800000 */
[----:B-1----:R-:W1:Y:S02]  /*0220*/  LDC.64 R2, c[0x0][0x8a8] ;  /* 0x00022a00ff027b82 */ /* 0x002e640000000a00 */
[----:B-1----:R2:W5:Y:S01]  /*0230*/  LDG.E R47, desc[UR46][R2.64] ;  /* 0x0000002e022f7981 */ /* 0x002562000c1e1900 */
[----:B------:R-:W-:Y:S05]  /*0240*/  BRA `(.L_x_2) ;  /* 0x0000000000087947 */ /* 0x000fea0003800000 */
.L_x_3:
[----:B------:R-:W2:Y:S02]  /*0250*/  LDCU UR8, c[0x0][0x8a0] ;  /* 0x00011400ff0877ac */ /* 0x000ea40008000800 */
[----:B--2---:R-:W-:Y:S02]  /*0260*/  MOV R47, UR8 ;  /* 0x00000008002f7c02 */ /* 0x004fe40008000f00 */
.L_x_2:
[----:B------:R-:W-:Y:S01]  /*0270*/  IMAD.U32 R0, RZ, RZ, UR10 ;  /* 0x0000000aff007e24 */ /* 0x000fe2000f8e00ff */
[----:B------:R-:W-:Y:S04]  /*0280*/  BSSY.RECONVERGENT B0, `(.L_x_4) ;  /* 0x000000c000007945 */ /* 0x000fe80003800200 */
[C---:B------:R-:W-:Y:S02]  /*0290*/  ISETP.NE.OR P2, PT, R0.reuse, 0x1, !P1 ;  /* 0x000000010000780c */ /* 0x040fe40004f45670 */
[----:B------:R-:W-:-:S11]  /*02a0*/  ISETP.NE.OR P0, PT, R0, 0x3, !P1 ;  /* 0x000000030000780c */ /* 0x000fd60004f05670 */
[----:B------:R-:W-:Y:S05]  /*02b0*/  @P2 BRA `(.L_x_5) ;  /* 0x0000000000202947 */ /* 0x000fea0003800000 */
[----:B------:R-:W3:Y:S02]  /*02c0*/  LDCU.64 UR8, c[0x0][0x348] ;  /* 0x00006900ff0877ac */ /* 0x000ee40008000a00 */
[----:B---3--:R-:W-:Y:S02]  /*02d0*/  UIADD3 UR12, UP1, UPT, UR8, 0x80, URZ ;  /* 0x00000080080c7890 */ /* 0x008fe4000ff3e0ff */
[----:B------:R-:W-:Y:S02]  /*02e0*/  UIADD3 UR8, UP0, UPT, UR8, 0x180, URZ ;  /* 0x0000018008087890 */ /* 0x000fe4000ff1e0ff */
[----:B------:R-:W-:Y:S02]  /*02f0*/  UIADD3.X UR13, UPT, UPT, URZ, UR9, URZ, UP1, !UPT ;  /* 0x00000009ff0d7290 */ /* 0x000fe40008ffe4ff */
[----:B------:R-:W-:-:S07]  /*0300*/  UIADD3.X UR9, UPT, UPT, URZ, UR9, URZ, UP0, !UPT ;  /* 0x00000009ff097290 */ /* 0x000fce00087fe4ff */
[----:B------:R3:W-:Y:S02]  /*0310*/  UTMACCTL.PF [UR12] ;  /* 0x000000000c0079b9 */ /* 0x0007e40008040000 */
[----:B------:R3:W-:Y:S02]  /*0320*/  UTMACCTL.PF [UR8] ;  /* 0x00000000080079b9 */ /* 0x0007e40008040000 */
[----:B---3--:R-:W-:Y:S01]  /*0330*/  NOP ;  /* 0x0000000000007918 */ /* 0x008fe20000000000 */
.L_x_5:
[----:B------:R-:W-:Y:S05]  /*0340*/  BSYNC.RECONVERGENT B0 ;  /* 0x0000000000007941 */ /* 0x000fea0003800200 */
.L_x_4:
[----:B------:R-:W-:Y:S04]  /*0350*/  BSSY.RECONVERGENT B0, `(.L_x_6) ;  /* 0x000000a000007945 */ /* 0x000fe80003800200 */
        /* <DEDUP_REMOVED lines=9> */
.L_x_7:
[----:B------:R-:W-:Y:S05]  /*03f0*/  BSYNC.RECONVERGENT B0 ;  /* 0x0000000000007941 */ /* 0x000fea0003800200 */
.L_x_6:
[----:B------:R-:W3:Y:S01]  /*0400*/  LDCU.64 UR8, c[0x0][0x888] ;  /* 0x00011100ff0877ac */ /* 0x000ee20008000a00 */
[----:B------:R-:W-:Y:S02]  /*0410*/  UISETP.EQ.U32.AND UP1, UPT, UR6, URZ, UPT ;  /* 0x000000ff0600728c */ /* 0x000fe4000bf22070 */
[----:B------:R-:W-:Y:S02]  /*0420*/  UPLOP3.LUT UP5, UPT, UPT, UPT, UPT, 0x80, 0x8 ;  /* 0x000000000008789c */ /* 0x000fe40003faf070 */
[----:B---3--:R-:W-:-:S04]  /*0430*/  UISETP.NE.U32.AND UP0, UPT, UR8, URZ, UPT ;  /* 0x000000ff0800728c */ /* 0x008fc8000bf05070 */
[----:B------:R-:W-:-:S04]  /*0440*/  UISETP.NE.AND.EX UP0, UPT, UR9, URZ, UPT, UP0 ;  /* 0x000000ff0900728c */ /* 0x000fc8000bf05300 */
[----:B------:R-:W-:-:S04]  /*0450*/  UISETP.EQ.OR.EX UP2, UPT, UR7, URZ, !UP0, UP1 ;  /* 0x000000ff0700728c */ /* 0x000fc8000c742710 */
[----:B------:R-:W-:-:S05]  /*0460*/  UP2UR UR53, UPR, URZ, 0x4 ;  /* 0x00000004ff357883 */ /* 0x000fca0008000000 */
[----:B------:R-:W-:Y:S07]  /*0470*/  BRA.U !UP2, `(.L_x_8) ;  /* 0x000000010a207547 */ /* 0x000fee000b800000 */
[----:B------:R-:W-:Y:S01]  /*0480*/  UISETP.NE.U32.AND UP2, UPT, UR6, URZ, UPT ;  /* 0x000000ff0600728c */ /* 0x000fe2000bf45070 */
[----:B-----5:R-:W-:Y:S01]  /*0490*/  FSETP.NEU.AND P0, PT, R49, RZ, PT ;  /* 0x000000ff3100720b */ /* 0x020fe20003f0d000 */
[----:B------:R-:W-:Y:S02]  /*04a0*/  USEL UR6, URZ, 0xffffffff, UP0 ;  /* 0xffffffffff067887 */ /* 0x000fe40008000000 */
[----:B------:R-:W-:-:S10]  /*04b0*/  UISETP.NE.AND.EX UP2, UPT, UR7, URZ, UPT, UP2 ;  /* 0x000000ff0700728c */ /* 0x000fd4000bf45320 */
[----:B------:R-:W-:Y:S01]  /*04c0*/  VOTEU.ANY UP1, P0 ;  /* 0x0000000000ff7886 */ /* 0x000fe20000020100 */
[----:B------:R-:W-:-:S04]  /*04d0*/  @!UP2 USEL UR6, URZ, 0xffffffff, UP1 ;  /* 0xffffffffff06a887 */ /* 0x000fc80008800000 */
[----:B------:R-:W-:-:S04]  /*04e0*/  ULOP3.LUT UR6, UR6, 0x1, URZ, 0xc0, !UPT ;  /* 0x0000000106067892 */ /* 0x000fc8000f8ec0ff */
[----:B------:R-:W-:-:S11]  /*04f0*/  UISETP.NE.U32.AND UP5, UPT, UR6, 0x1, UPT ;  /* 0x000000010600788c */ /* 0x000fd6000bfa5070 */
.L_x_8:
[----:B------:R-:W3:Y:S01]  /*0500*/  SHFL.IDX PT, R0, R96, RZ, 0x1f ;  /* 0x00001fff60007589 */ /* 0x000ee200000e0000 */
[----:B------:R-:W-:-:S04]  /*0510*/  UISETP.NE.AND UP1, UPT, UR10, 0x2, UPT ;  /* 0x000000020a00788c */ /* 0x000fc8000bf25270 */
[----:B------:R-:W-:Y:S02]  /*0520*/  UISETP.EQ.AND UP2, UPT, UR5, URZ, !UP1 ;  /* 0x000000ff0500728c */ /* 0x000fe4000cf42270 */
[----:B------:R-:W-:-:S04]  /*0530*/  USEL UR7, URZ, 0x1, UP1 ;  /* 0x00000001ff077887 */ /* 0x000fc80008800000 */
[----:B------:R-:W-:Y:S02]  /*0540*/  PLOP3.LUT P5, PT, P1, PT, UP2, 0x80, 0x8 ;  /* 0x000000000008781c */ /* 0x000fe40000faf028 */
[----:B---3--:R-:W-:-:S13]  /*0550*/  ISETP.NE.AND P0, PT, R0, RZ, PT ;  /* 0x000000ff0000720c */ /* 0x008fda0003f05270 */
[----:B------:R-:W-:Y:S05]  /*0560*/  @P0 BRA `(.L_x_9) ;  /* 0x00000000004c0947 */ /* 0x000fea0003800000 */
[----:B------:R-:W-:Y:S01]  /*0570*/  UMOV UR8, 0x400 ;  /* 0x0000040000087882 */ /* 0x000fe20000000000 */
[----:B------:R-:W-:Y:S01]  /*0580*/  UMOV UR6, 0x1 ;  /* 0x0000000100067882 */ /* 0x000fe20000000000 */
[----:B------:R-:W-:Y:S02]  /*0590*/  ULEA UR8, UR37, UR8, 0x18 ;  /* 0x0000000825087291 */ /* 0x000fe4000f8ec0ff */
[----:B------:R-:W-:-:S04]  /*05a0*/  UIADD3 UR12, UPT, UPT, -UR6, 0x100000, URZ ;  /* 0x00100000060c7890 */ /* 0x000fc8000fffe1ff */
[----:B------:R-:W-:Y:S02]  /*05b0*/  USHF.L.U32 UR13, UR12, 0xb, URZ ;  /* 0x0000000b0c0d7899 */ /* 0x000fe400080006ff */
[----:B------:R-:W-:Y:S01]  /*05c0*/  USHF.L.U32 UR12, UR12, 0x1, URZ ;  /* 0x000000010c0c7899 */ /* 0x000fe200080006ff */
[----:B------:R-:W-:Y:S01]  /*05d0*/  ELECT P0, URZ, PT ;  /* 0x0000000000ff782f */ /* 0x000fe20003800000 */
[----:B------:R-:W3:Y:S10]  /*05e0*/  FENCE.VIEW.ASYNC.S ;  /* 0x00000000000073c6 */ /* 0x000ef40000000000 */
[----:B---3--:R3:W4:Y:S01]  /*05f0*/  SYNCS.EXCH.64 URZ, [UR8], UR12 ;  /* 0x0000000c08ff75b2 */ /* 0x0087220008000100 */
[----:B------:R3:W1:Y:S01]  /*0600*/  SYNCS.EXCH.64 URZ, [UR8+0x28], UR12 ;  /* 0x0000280c08ff75b2 */ /* 0x0006620008000100 */
        /* <DEDUP_REMOVED lines=8> */
[----:B------:R-:W-:Y:S01]  /*0690*/  NOP ;  /* 0x0000000000007918 */ /* 0x000fe20000000000 */
.L_x_9:
[----:B------:R-:W2:Y:S01]  /*06a0*/  SHFL.IDX PT, R0, R96, RZ, 0x1f ;  /* 0x00001fff60007589 */ /* 0x000ea200000e0000 */
[----:B------:R-:W-:Y:S01]  /*06b0*/  NOP ;  /* 0x0000000000007918 */ /* 0x000fe20000000000 */
[----:B--2---:R-:W-:-:S13]  /*06c0*/  ISETP.NE.AND P0, PT, R0, 0x1, PT ;  /* 0x000000010000780c */ /* 0x004fda0003f05270 */
[----:B------:R-:W-:Y:S05]  /*06d0*/  @P0 BRA `(.L_x_10) ;  /* 0x00000000004c0947 */ /* 0x000fea0003800000 */
[----:B------:R-:W-:Y:S01]  /*06e0*/  UMOV UR9, 0x400 ;  /* 0x0000040000097882 */ /* 0x000fe20000000000 */
[----:B---3--:R-:W-:Y:S01]  /*06f0*/  UMOV UR8, 0x20 ;  /* 0x0000002000087882 */ /* 0x008fe20000000000 */
[----:B------:R-:W-:Y:S01]  /*0700*/  UMOV UR6, 0x80 ;  /* 0x0000008000067882 */ /* 0x000fe20000000000 */
[----:B------:R-:W-:Y:S02]  /*0710*/  ULEA UR9, UR37, UR9, 0x18 ;  /* 0x0000000925097291 */ /* 0x000fe4000f8ec0ff */
[----:B------:R-:W-:-:S04]  /*0720*/  UIADD3 UR12, UPT, UPT, -UR8, 0x100000, URZ ;  /* 0x00100000080c7890 */ /* 0x000fc8000fffe1ff */
[----:B------:R-:W-:Y:S02]  /*0730*/  USHF.L.U32 UR13, UR12, 0xb, URZ ;  /* 0x0000000b0c0d7899 */ /* 0x000fe400080006ff */
[----:B------:R-:W-:Y:S02]  /*0740*/  USHF.L.U32 UR12, UR12, 0x1, URZ ;  /* 0x000000010c0c7899 */ /* 0x000fe400080006ff */
[----:B------:R-:W-:-:S04]  /*0750*/  UIADD3 UR14, UPT, UPT, -UR6, 0x100000, URZ ;  /* 0x00100000060e7890 */ /* 0x000fc8000fffe1ff */
[----:B------:R-:W-:Y:S02]  /*0760*/  USHF.L.U32 UR15, UR14, 0xb, URZ ;  /* 0x0000000b0e0f7899 */ /* 0x000fe400080006ff */
[----:B------:R-:W-:Y:S01]  /*0770*/  USHF.L.U32 UR14, UR14, 0x1, URZ ;  /* 0x000000010e0e7899 */ /* 0x000fe200080006ff */
[----:B------:R-:W-:Y:S01]  /*0780*/  ELECT P0, URZ, PT ;  /* 0x0000000000ff782f */ /* 0x000fe20003800000 */
[----:B------:R-:W2:Y:S02]  /*0790*/  FENCE.VIEW.ASYNC.S ;  /* 0x00000000000073c6 */ /* 0x000ea40000000000 */
[----:B--2---:R2:W3:Y:S08]  /*07a0*/  SYNCS.EXCH.64 URZ, [UR9+0x50], UR12 ;  /* 0x0000500c09ff75b2 */ /* 0x0044f00008000100 */
[----:B------:R2:W1:Y:S01]  /*07b0*/  SYNCS.EXCH.64 URZ, [UR9+0x68], UR14 ;  /* 0x0000680e09ff75b2 */ /* 0x0004620008000100 */
[----:B------:R2:W1:Y:S01]  /*07c0*/  SYNCS.EXCH.64 URZ, [UR9+0x58], UR12 ;  /* 0x0000580c09ff75b2 */ /* 0x0004620008000100 */
[----:B------:R2:W1:Y:S01]  /*07d0*/  SYNCS.EXCH.64 URZ, [UR9+0x70], UR14 ;  /* 0x0000700e09ff75b2 */ /* 0x0004620008000100 */
[----:B------:R2:W1:Y:S01]  /*07e0*/  SYNCS.EXCH.64 URZ, [UR9+0x60], UR12 ;  /* 0x0000600c09ff75b2 */ /* 0x0004620008000100 */
[----:B------:R2:W1:Y:S01]  /*07f0*/  SYNCS.EXCH.64 URZ, [UR9+0x78], UR14 ;  /* 0x0000780e09ff75b2 */ /* 0x0004620008000100 */
[----:B------:R-:W-:Y:S01]  /*0800*/  NOP ;  /* 0x0000000000007918 */ /* 0x000fe20000000000 */
.L_x_10:
[----:B------:R-:W4:Y:S01]  /*0810*/  SHFL.IDX PT, R0, R96, RZ, 0x1f ;  /* 0x00001fff60007589 */ /* 0x000f2200000e0000 */
[----:B------:R-:W-:Y:S01]  /*0820*/  NOP ;  /* 0x0000000000007918 */ /* 0x000fe20000000000 */
[----:B----4-:R-:W-:-:S13]  /*0830*/  ISETP.NE.AND P0, PT, R0, 0x3, PT ;  /* 0x000000030000780c */ /* 0x010fda0003f05270 */
[----:B------:R-:W-:Y:S05]  /*0840*/  @P0 BRA `(.L_x_11) ;  /* 0x00000000002c0947 */ /* 0x000fea0003800000 */
[----:B---3--:R-:W-:Y:S01]  /*0850*/  UMOV UR8, 0x400 ;  /* 0x0000040000087882 */ /* 0x008fe20000000000 */
[----:B------:R-:W-:Y:S01]  /*0860*/  UMOV UR6, 0x20 ;  /* 0x0000002000067882 */ /* 0x000fe20000000000 */
[----:B------:R-:W-:Y:S02]  /*0870*/  ULEA UR8, UR37, UR8, 0x18 ;  /* 0x0000000825087291 */ /* 0x000fe4000f8ec0ff */
[----:B--2---:R-:W-:-:S04]  /*0880*/  UIADD3 UR12, UPT, UPT, -UR6, 0x100000, URZ ;  /* 0x00100000060c7890 */ /* 0x004fc8000fffe1ff */
[----:B------:R-:W-:Y:S02]  /*0890*/  USHF.L.U32 UR13, UR12, 0xb, URZ ;  /* 0x0000000b0c0d7899 */ /* 0x000fe400080006ff */
[----:B------:R-:W-:Y:S01]  /*08a0*/  USHF.L.U32 UR12, UR12, 0x1, URZ ;  /* 0x000000010c0c7899 */ /* 0x000fe200080006ff */
[----:B------:R-:W-:Y:S01]  /*08b0*/  ELECT P0, URZ, PT ;  /* 0x0000000000ff782f */ /* 0x000fe20003800000 */
[----:B------:R-:W2:Y:S10]  /*08c0*/  FENCE.VIEW.ASYNC.S ;  /* 0x00000000000073c6 */ /* 0x000eb40000000000 */
[----:B--2---:R4:W2:Y:S01]  /*08d0*/  SYNCS.EXCH.64 URZ, [UR8+0x80], UR12 ;  /* 0x0000800c08ff75b2 */ /* 0x0048a20008000100 */
[----:B------:R4:W3:Y:S02]  /*08e0*/  SYNCS.EXCH.64 URZ, [UR8+0x88], UR12 ;  /* 0x0000880c08ff75b2 */ /* 0x0008e40008000100 */
[----:B----4-:R-:W-:Y:S01]  /*08f0*/  NOP ;  /* 0x0000000000007918 */ /* 0x010fe20000000000 */
.L_x_11:
[----:B------:R-:W4:Y:S01]  /*0900*/  SHFL.IDX PT, R0, R96, RZ, 0x1f ;  /* 0x00001fff60007589 */ /* 0x000f2200000e0000 */
[----:B------:R-:W-:Y:S01]  /*0910*/  NOP ;  /* 0x0000000000007918 */ /* 0x000fe20000000000 */
[----:B----4-:R-:W-:-:S13]  /*0920*/  ISETP.NE.AND P0, PT, R0, 0x4, PT ;  /* 0x000000040000780c */ /* 0x010fda0003f05270 */
[----:B------:R-:W-:Y:S05]  /*0930*/  @P0 BRA `(.L_x_12) ;  /* 0x0000000000480947 */ /* 0x000fea0003800000 */
[----:B--2---:R-:W-:Y:S01]  /*0940*/  UMOV UR9, 0x1e0 ;  /* 0x000001e000097882 */ /* 0x004fe20000000000 */
[----:B---3--:R-:W-:Y:S01]  /*0950*/  UMOV UR8, 0x400 ;  /* 0x0000040000087882 */ /* 0x008fe20000000000 */
[----:B------:R-:W-:Y:S01]  /*0960*/  USEL UR9, UR9, 0x1a0, UP5 ;  /* 0x000001a009097887 */ /* 0x000fe2000a800000 */
        /* <DEDUP_REMOVED lines=10> */
[----:B--2---:R4:W2:Y:S08]  /*0a10*/  SYNCS.EXCH.64 URZ, [UR8+0x90], UR12 ;  /* 0x0000900c08ff75b2 */ /* 0x0048b00008000100 */
[----:B------:R4:W3:Y:S01]  /*0a20*/  SYNCS.EXCH.64 URZ, [UR8+0xa0], UR14 ;  /* 0x0000a00e08ff75b2 */ /* 0x0008e20008000100 */
[----:B------:R4:W1:Y:S01]  /*0a30*/  SYNCS.EXCH.64 URZ, [UR8+0x98], UR12 ;  /* 0x0000980c08ff75b2 */ /* 0x0008620008000100 */
[----:B------:R4:W1:Y:S02]  /*0a40*/  SYNCS.EXCH.64 URZ, [UR8+0xa8], UR14 ;  /* 0x0000a80e08ff75b2 */ /* 0x0008640008000100 */
[----:B----4-:R-:W-:Y:S01]  /*0a50*/  NOP ;  /* 0x0000000000007918 */ /* 0x010fe20000000000 */
.L_x_12:
[----:B------:R-:W4:Y:S01]  /*0a60*/  SHFL.IDX PT, R0, R96, RZ, 0x1f ;  /* 0x00001fff60007589 */ /* 0x000f2200000e0000 */
[----:B------:R-:W-:Y:S01]  /*0a70*/  NOP ;  /* 0x0000000000007918 */ /* 0x000fe20000000000 */
[----:B----4-:R-:W-:-:S13]  /*0a80*/  ISETP.NE.AND P0, PT, R0, 0x5, PT ;  /* 0x000000050000780c */ /* 0x010fda0003f05270 */
[----:B------:R-:W-:Y:S05]  /*0a90*/  @P0 BRA `(.L_x_13) ;  /* 0x0000000000540947 */ /* 0x000fea0003800000 */
[----:B--2---:R-:W-:Y:S01]  /*0aa0*/  UMOV UR9, 0x400 ;  /* 0x0000040000097882 */ /* 0x004fe20000000000 */
        /* <DEDUP_REMOVED lines=14> */
[----:B------:R4:W1:Y:S01]  /*0b90*/  SYNCS.EXCH.64 URZ, [UR9+0xd8], UR14 ;  /* 0x0000d80e09ff75b2 */ /* 0x0008620008000100 */
[----:B------:R4:W1:Y:S01]  /*0ba0*/  SYNCS.EXCH.64 URZ, [UR9+0xc0], UR12 ;  /* 0x0000c00c09ff75b2 */ /* 0x0008620008000100 */
[----:B------:R4:W1:Y:S01]  /*0bb0*/  SYNCS.EXCH.64 URZ, [UR9+0xe0], UR14 ;  /* 0x0000e00e09ff75b2 */ /* 0x0008620008000100 */
[----:B------:R4:W1:Y:S01]  /*0bc0*/  SYNCS.EXCH.64 URZ, [UR9+0xc8], UR12 ;  /* 0x0000c80c09ff75b2 */ /* 0x0008620008000100 */
[----:B------:R4:W1:Y:S02]  /*0bd0*/  SYNCS.EXCH.64 URZ, [UR9+0xe8], UR14 ;  /* 0x0000e80e09ff75b2 */ /* 0x0008640008000100 */
[----:B----4-:R-:W-:Y:S01]  /*0be0*/  NOP ;  /* 0x0000000000007918 */ /* 0x010fe20000000000 */
.L_x_13:
[----:B------:R-:W4:Y:S01]  /*0bf0*/  SHFL.IDX PT, R0, R96, RZ, 0x1f ;  /* 0x00001fff60007589 */ /* 0x000f2200000e0000 */
[----:B------:R-:W-:Y:S01]  /*0c00*/  ISETP.NE.OR P1, PT, RZ, UR10, !P1 ;  /* 0x0000000aff007c0c */ /* 0x000fe2000cf25670 */
        /* <DEDUP_REMOVED lines=12> */
[----:B------:R4:W3:Y:S01]  /*0cd0*/  SYNCS.EXCH.64 URZ, [UR8+0x100], UR12 ;  /* 0x0001000c08ff75b2 */ /* 0x0008e20008000100 */
[----:B------:R4:W1:Y:S01]  /*0ce0*/  SYNCS.EXCH.64 URZ, [UR8+0xf8], UR12 ;  /* 0x0000f80c08ff75b2 */ /* 0x0008620008000100 */
[----:B------:R4:W1:Y:S02]  /*0cf0*/  SYNCS.EXCH.64 URZ, [UR8+0x108], UR12 ;  /* 0x0001080c08ff75b2 */ /* 0x0008640008000100 */
[----:B----4-:R-:W-:Y:S01]  /*0d00*/  NOP ;  /* 0x0000000000007918 */ /* 0x010fe20000000000 */
.L_x_14:
[----:B------:R-:W-:Y:S01]  /*0d10*/  VOTEU.ALL UP1, P1 ;  /* 0x0000000000ff7886 */ /* 0x000fe20000820000 */
[----:B---3--:R-:W3:Y:S01]  /*0d20*/  LDCU UR8, c[0x0][0x36c] ;  /* 0x00006d80ff0877ac */ /* 0x008ee20008000800 */
[----:B------:R-:W-:Y:S01]  /*0d30*/  NOP ;  /* 0x0000000000007918 */ /* 0x000fe20000000000 */
[----:B------:R-:W-:Y:S01]  /*0d40*/  LOP3.LUT R10, R97, 0x1f, RZ, 0xc0, !PT ;  /* 0x0000001f610a7812 */ /* 0x000fe200078ec0ff */
[----:B--2---:R-:W-:Y:S01]  /*0d50*/  UMOV UR12, 0x20 ;  /* 0x00000020000c7882 */ /* 0x004fe20000000000 */
[----:B------:R-:W-:Y:S01]  /*0d60*/  @!UP1 UMOV UR6, 0x400 ;  /* 0x0000040000069882 */ /* 0x000fe20000000000 */
[----:B------:R-:W-:-:S04]  /*0d70*/  @!UP1 UIADD3 UR12, UPT, UPT, -UR12, 0x100000, URZ ;  /* 0x001000000c0c9890 */ /* 0x000fc8000fffe1ff */
[----:B------:R-:W-:Y:S02]  /*0d80*/  @!UP1 USHF.L.U32 UR13, UR12, 0xb, URZ ;  /* 0x0000000b0c0d9899 */ /* 0x000fe400080006ff */
[----:B------:R-:W-:Y:S02]  /*0d90*/  @!UP1 USHF.L.U32 UR12, UR12, 0x1, URZ ;  /* 0x000000010c0c9899 */ /* 0x000fe400080006ff */
[----:B------:R-:W-:Y:S01]  /*0da0*/  @!UP1 ULEA UR6, UR37, UR6, 0x18 ;  /* 0x0000000625069291 */ /* 0x000fe2000f8ec0ff */
[----:B------:R-:W-:Y:S01]  /*0db0*/  VOTEU.ALL UP1, P1 ;  /* 0x0000000000ff7886 */ /* 0x000fe20000820000 */
[----:B------:R-:W-:Y:S01]  /*0dc0*/  UISETP.NE.AND UP4, UPT, UR10, URZ, UPT ;  /* 0x000000ff0a00728c */ /* 0x000fe2000bf85270 */
[----:B------:R-:W2:Y:S09]  /*0dd0*/  FENCE.VIEW.ASYNC.S ;  /* 0x00000000000073c6 */ /* 0x000eb20000000000 */
[----:B--2---:R2:W4:Y:S01]  /*0de0*/  @!UP1 SYNCS.EXCH.64 URZ, [UR6+0x110], UR12 ;  /* 0x0001100c06ff95b2 */ /* 0x0045220008000100 */
[----:B---3--:R-:W-:-:S09]  /*0df0*/  UISETP.EQ.U32.AND UP1, UPT, UR8, 0x1, UPT ;  /* 0x000000010800788c */ /* 0x008fd2000bf22070 */
[----:B------:R-:W-:Y:S05]  /*0e00*/  BRA.U !UP1, `(.L_x_15) ;  /* 0x0000000109087547 */ /* 0x000fea000b800000 */
[----:B-1--4-:R-:W-:Y:S01]  /*0e10*/  UCGABAR_ARV ;  /* 0x00000000000079c7 */ /* 0x012fe20008000000 */
[----:B------:R-:W-:Y:S05]  /*0e20*/  BRA `(.L_x_16) ;  /* 0x0000000000047947 */ /* 0x000fea0003800000 */
.L_x_15:
[----:B-1--4-:R-:W-:Y:S01]  /*0e30*/  NOP ;  /* 0x0000000000007918 */ /* 0x012fe20000000000 */
.L_x_16:
[----:B------:R-:W1:Y:S01]  /*0e40*/  S2R R15, SR_CTAID.Y ;  /* 0x00000000000f7919 */ /* 0x000e620000002600 */
[----:B------:R-:W-:-:S05]  /*0e50*/  CS2R.32 R91, SR_CgaSize ;  /* 0x00000000005b7805 */ /* 0x000fca0000008a00 */
[----:B------:R-:W-:-:S05]  /*0e60*/  IMAD R91, R91, -0xa0, RZ ;  /* 0xffffff605b5b7824 */ /* 0x000fca00078e02ff */
[----:B--2---:R-:W-:-:S14]  /*0e70*/  R2UR UR6, R91 ;  /* 0x000000005b0672ca */ /* 0x004fdc00000e0000 */
[----:B------:R-:W2:Y:S01]  /*0e80*/  LDCU UR6, c[0x0][UR6+0x2b4] ;  /* 0x00005680060677ac */ /* 0x000ea20008000800 */
[----:B------:R-:W-:-:S05]  /*0e90*/  CS2R.32 R0, SR_CgaSize ;  /* 0x0000000000007805 */ /* 0x000fca0000008a00 */
[----:B------:R-:W-:-:S06]  /*0ea0*/  IMAD R0, R0, -0xa0, RZ ;  /* 0xffffff6000007824 */ /* 0x000fcc00078e02ff */
[----:B------:R-:W3:Y:S01]  /*0eb0*/  LDC R0, c[0x0][R0+0x2a4] ;  /* 0x0000a90000007b82 */ /* 0x000ee20000000800 */
[----:B------:R-:W-:Y:S01]  /*0ec0*/  PRMT R8, RZ, 0x7610, R8 ;  /* 0x00007610ff087816 */ /* 0x000fe20000000008 */
[----:B------:R-:W4:Y:S01]  /*0ed0*/  S2R R9, SR_CTAID.X ;  /* 0x0000000000097919 */ /* 0x000f220000002500 */
[----:B------:R-:W-:-:S05]  /*0ee0*/  CS2R.32 R91, SR_CgaSize ;  /* 0x00000000005b7805 */ /* 0x000fca0000008a00 */
[----:B------:R-:W-:-:S05]  /*0ef0*/  IMAD R91, R91, -0xa0, RZ ;  /* 0xffffff605b5b7824 */ /* 0x000fca00078e02ff */
[----:B------:R-:W-:-:S14]  /*0f00*/  R2UR UR8, R91 ;  /* 0x000000005b0872ca */ /* 0x000fdc00000e0000 */
[----:B------:R-:W3:Y:S01]  /*0f10*/  LDCU UR8, c[0x0][UR8+0x2b0] ;  /* 0x00005600080877ac */ /* 0x000ee20008000800 */
[----:B------:R-:W-:Y:S01]  /*0f20*/  UISETP.NE.AND UP2, UPT, UR10, 0x2, UPT ;  /* 0x000000020a00788c */ /* 0x000fe2000bf45270 */
[----:B------:R-:W2:Y:S01]  /*0f30*/  LDC R11, c[0x0][0xb24] ;  /* 0x0002c900ff0b7b82 */ /* 0x000ea20000000800 */
[----:B------:R-:W-:-:S05]  /*0f40*/  CS2R.32 R2, SR_CgaSize ;  /* 0x0000000000027805 */ /* 0x000fca0000008a00 */
[----:B------:R-:W-:-:S06]  /*0f50*/  IMAD R2, R2, -0xa0, RZ ;  /* 0xffffff6002027824 */ /* 0x000fcc00078e02ff */
[----:B------:R-:W3:Y:S08]  /*0f60*/  LDC R2, c[0x0][R2+0x2a0] ;  /* 0x0000a80002027b82 */ /* 0x000ef00000000800 */
[----:B------:R-:W3:Y:S01]  /*0f70*/  LDC R40, c[0x0][0xb24] ;  /* 0x0002c900ff287b82 */ /* 0x000ee20000000800 */
[----:B-1----:R-:W-:-:S07]  /*0f80*/  I2FP.F32.U32 R90, R15 ;  /* 0x0000000f005a7245 */ /* 0x002fce0000201000 */
[----:B------:R-:W1:Y:S01]  /*0f90*/  S2UR UR36, SR_CTAID.Z ;  /* 0x00000000002479c3 */ /* 0x000e620000002700 */
[----:B--2---:R-:W-:Y:S01]  /*0fa0*/  ISETP.GE.AND P0, PT, R11, 0x1, PT ;  /* 0x000000010b00780c */ /* 0x004fe20003f06270 */
[----:B----4-:R-:W-:Y:S01]  /*0fb0*/  IMAD.MOV.U32 R14, RZ, RZ, R9 ;  /* 0x000000ffff0e7224 */ /* 0x010fe200078e0009 */
[----:B------:R-:W-:Y:S01]  /*0fc0*/  I2FP.F32.U32 R91, R9 ;  /* 0x00000009005b7245 */ /* 0x000fe20000201000 */
[----:B------:R-:W-:Y:S01]  /*0fd0*/  FMUL R90, R90, UR6 ;  /* 0x000000065a5a7c20 */ /* 0x000fe20008400000 */
[----:B------:R-:W2:Y:S03]  /*0fe0*/  LDCU UR6, c[0x0][0xb30] ;  /* 0x00016600ff0677ac */ /* 0x000ea60008000800 */
[----:B---3--:R-:W-:Y:S02]  /*0ff0*/  FMUL R91, R91, UR8 ;  /* 0x000000085b5b7c20 */ /* 0x008fe40008400000 */
[----:B------:R-:W3:Y:S08]  /*1000*/  F2I.U32.TRUNC.NTZ R90, R90 ;  /* 0x0000005a005a7305 */ /* 0x000ef0000020f000 */
[----:B------:R-:W4:Y:S01]  /*1010*/  F2I.U32.TRUNC.NTZ R91, R91 ;  /* 0x0000005b005b7305 */ /* 0x000f22000020f000 */
[----:B--2---:R-:W-:Y:S01]  /*1020*/  UISETP.NE.AND UP3, UPT, UR6, 0x1, UPT ;  /* 0x000000010600788c */ /* 0x004fe2000bf65270 */
[----:B---3--:R-:W-:-:S05]  /*1030*/  IADD3 R90, PT, PT, -R90, RZ, RZ ;  /* 0x000000ff5a5a7210 */ /* 0x008fca0007ffe1ff */
[----:B------:R-:W-:Y:S01]  /*1040*/  IMAD R90, R0, R90, R15 ;  /* 0x0000005a005a7224 */ /* 0x000fe200078e020f */
[----:B------:R-:W-:Y:S01]  /*1050*/  PRMT R0, RZ, 0x7610, R0 ;  /* 0x00007610ff007816 */ /* 0x000fe20000000000 */
[----:B----4-:R-:W-:-:S04]  /*1060*/  IMAD.MOV R91, RZ, RZ, -R91 ;  /* 0x000000ffff5b7224 */ /* 0x010fc800078e0a5b */
[----:B------:R-:W-:Y:S01]  /*1070*/  IMAD R91, R2, R91, R9 ;  /* 0x0000005b025b7224 */ /* 0x000fe200078e0209 */
[----:B-1----:R-:W-:Y:S06]  /*1080*/  BRA.U UP4, `(.L_x_17) ;  /* 0x0000000104247547 */ /* 0x002fec000b800000 */
[----:B------:R-:W-:Y:S01]  /*1090*/  ISETP.NE.AND P1, PT, R90, RZ, PT ;  /* 0x000000ff5a00720c */ /* 0x000fe20003f25270 */
[----:B------:R-:W-:Y:S01]  /*10a0*/  IMAD.MOV.U32 R0, RZ, RZ, 0x3 ;  /* 0x00000003ff007424 */ /* 0x000fe200078e00ff */
[C---:B------:R-:W-:Y:S02]  /*10b0*/  LOP3.LUT R2, R91.reuse, 0xfffffffe, RZ, 0xc0, !PT ;  /* 0xfffffffe5b027812 */ /* 0x040fe400078ec0ff */
[----:B------:R-:W-:Y:S02]  /*10c0*/  ISETP.LT.U32.OR P1, PT, R91, 0x2, !P1 ;  /* 0x000000025b00780c */ /* 0x000fe40004f21470 */
[----:B------:R-:W-:Y:S02]  /*10d0*/  SHF.L.U32 R0, R0, R2, RZ ;  /* 0x0000000200007219 */ /* 0x000fe400000006ff */
[----:B------:R-:W-:Y:S02]  /*10e0*/  SEL R4, RZ, 0x1, !P1 ;  /* 0x00000001ff047807 */ /* 0x000fe40004800000 */
[----:B------:R-:W-:-:S05]  /*10f0*/  SEL R3, RZ, 0x2, !P1 ;  /* 0x00000002ff037807 */ /* 0x000fca0004800000 */
[----:B------:R-:W-:-:S05]  /*1100*/  IMAD.IADD R3, R4, 0x1, R3 ;  /* 0x0000000104037824 */ /* 0x000fca00078e0203 */
[----:B------:R-:W-:Y:S02]  /*1110*/  PRMT R8, R3, 0x7610, R8 ;  /* 0x0000761003087816 */ /* 0x000fe40000000008 */
.L_x_17:
[----:B------:R-:W-:Y:S05]  /*1120*/  @!P0 BRA `(.L_x_18) ;  /* 0x0000000000b88947 */ /* 0x000fea0003800000 */
[----:B------:R-:W1:Y:S01]  /*1130*/  LDC.64 R4, c[0x0][0xb18] ;  /* 0x0002c600ff047b82 */ /* 0x000e620000000a00 */
[----:B------:R-:W-:-:S07]  /*1140*/  ISETP.NE.AND P0, PT, R11, 0x1, PT ;  /* 0x000000010b00780c */ /* 0x000fce0003f05270 */
[----:B------:R-:W2:Y:S08]  /*1150*/  LDC R14, c[0x0][0xb0c] ;  /* 0x0002c300ff0e7b82 */ /* 0x000eb00000000800 */
[----:B------:R-:W3:Y:S08]  /*1160*/  LDC R16, c[0x0][0x370] ;  /* 0x0000dc00ff107b82 */ /* 0x000ef00000000800 */
[----:B------:R-:W4:Y:S01]  /*1170*/  LDC R13, c[0x0][0x374] ;  /* 0x0000dd00ff0d7b82 */ /* 0x000f220000000800 */
[----:B-1----:R-:W-:-:S07]  /*1180*/  ISETP.NE.AND P1, PT, R4, 0x1, PT ;  /* 0x000000010400780c */ /* 0x002fce0003f25270 */
[----:B------:R-:W3:Y:S01]  /*1190*/  LDC.64 R6, c[0x0][0xb10] ;  /* 0x0002c400ff067b82 */ /* 0x000ee20000000a00 */
[----:B--2---:R-:W-:-:S07]  /*11a0*/  ISETP.NE.AND P2, PT, R14, 0x1, PT ;  /* 0x000000010e00780c */ /* 0x004fce0003f45270 */
[----:B------:R-:W1:Y:S08]  /*11b0*/  LDC R12, c[0x0][0xb20] ;  /* 0x0002c800ff0c7b82 */ /* 0x000e700000000800 */
[----:B------:R-:W2:Y:S01]  /*11c0*/  LDC.64 R2, c[0x0][0xb28] ;  /* 0x0002ca00ff027b82 */ /* 0x000ea20000000a00 */
[----:B----4-:R-:W-:-:S04]  /*11d0*/  IMAD.HI.U32 R17, R13, R5, RZ ;  /* 0x000000050d117227 */ /* 0x010fc800078e00ff */
[----:B------:R-:W-:-:S04]  /*11e0*/  IMAD.HI.U32 R5, R15, R5, RZ ;  /* 0x000000050f057227 */ /* 0x000fc800078e00ff */
[----:B---3--:R-:W-:-:S05]  /*11f0*/  IMAD.HI.U32 R18, R16, R6, RZ ;  /* 0x0000000610127227 */ /* 0x008fca00078e00ff */
[-C--:B------:R-:W-:Y:S01]  /*1200*/  @P2 SHF.R.U32.HI R16, RZ, R7.reuse, R18 ;  /* 0x00000007ff102219 */ /* 0x080fe20000011612 */
[----:B------:R-:W-:Y:S01]  /*1210*/  IMAD.HI.U32 R18, R9, R6, RZ ;  /* 0x0000000609127227 */ /* 0x000fe200078e00ff */
[-C--:B-1----:R-:W-:Y:S02]  /*1220*/  @P1 SHF.R.U32.HI R13, RZ, R12.reuse, R17 ;  /* 0x0000000cff0d1219 */ /* 0x082fe40000011611 */
[----:B------:R-:W-:Y:S02]  /*1230*/  SHF.R.U32.HI R5, RZ, R12, R5 ;  /* 0x0000000cff057219 */ /* 0x000fe40000011605 */
[----:B------:R-:W-:Y:S02]  /*1240*/  SHF.R.U32.HI R18, RZ, R7, R18 ;  /* 0x00000007ff127219 */ /* 0x000fe40000011612 */
[----:B------:R-:W-:Y:S01]  /*1250*/  SEL R5, R15, R5, !P1 ;  /* 0x000000050f057207 */ /* 0x000fe20004800000 */
[----:B--2---:R-:W-:Y:S01]  /*1260*/  IMAD.HI.U32 R17, R13, R2, RZ ;  /* 0x000000020d117227 */ /* 0x004fe200078e00ff */
[----:B------:R-:W-:-:S03]  /*1270*/  SEL R18, R9, R18, !P2 ;  /* 0x0000001209127207 */ /* 0x000fc60005000000 */
[----:B------:R-:W-:Y:S01]  /*1280*/  IMAD.HI.U32 R6, R16, R2, RZ ;  /* 0x0000000210067227 */ /* 0x000fe200078e00ff */
[----:B------:R-:W-:-:S04]  /*1290*/  @P0 SHF.R.U32.HI R13, RZ, R3, R17 ;  /* 0x00000003ff0d0219 */ /* 0x000fc80000011611 */
[----:B------:R-:W-:Y:S01]  /*12a0*/  @P0 SHF.R.U32.HI R16, RZ, R3, R6 ;  /* 0x00000003ff100219 */ /* 0x000fe20000011606 */
[----:B------:R-:W-:-:S04]  /*12b0*/  IMAD R13, R13, R11, RZ ;  /* 0x0000000b0d0d7224 */ /* 0x000fc800078e02ff */
[----:B------:R-:W-:Y:S01]  /*12c0*/  IMAD R6, R16, R11, RZ ;  /* 0x0000000b10067224 */ /* 0x000fe200078e02ff */
[----:B------:R-:W-:-:S04]  /*12d0*/  ISETP.GE.AND P1, PT, R5, R13, PT ;  /* 0x0000000d0500720c */ /* 0x000fc80003f26270 */
[----:B------:R-:W-:Y:S01]  /*12e0*/  ISETP.GE.OR P1, PT, R18, R6, P1 ;  /* 0x000000061200720c */ /* 0x000fe20000f26670 */
[----:B------:R-:W-:-:S05]  /*12f0*/  IMAD.HI.U32 R6, R5, R2, RZ ;  /* 0x0000000205067227 */ /* 0x000fca00078e00ff */
[----:B------:R-:W-:-:S04]  /*1300*/  SHF.R.U32.HI R6, RZ, R3, R6 ;  /* 0x00000003ff067219 */ /* 0x000fc80000011606 */
[----:B------:R-:W-:-:S03]  /*1310*/  SEL R6, R5, R6, !P0 ;  /* 0x0000000605067207 */ /* 0x000fc60004000000 */
[----:B------:R-:W-:Y:S01]  /*1320*/  @!P1 IMAD.HI.U32 R7, R18, R2, RZ ;  /* 0x0000000212079227 */ /* 0x000fe200078e00ff */
[----:B------:R-:W-:-:S04]  /*1330*/  IADD3 R2, PT, PT, -R6, RZ, RZ ;  /* 0x000000ff06027210 */ /* 0x000fc80007ffe1ff */
[----:B------:R-:W-:Y:S01]  /*1340*/  @!P1 SHF.R.U32.HI R3, RZ, R3, R7 ;  /* 0x00000003ff039219 */ /* 0x000fe20000011607 */
[----:B------:R-:W-:Y:S01]  /*1350*/  IMAD R2, R11, R2, R5 ;  /* 0x000000020b027224 */ /* 0x000fe200078e0205 */
[----:B------:R-:W-:Y:S02]  /*1360*/  IADD3 R7, PT, PT, -R5, RZ, RZ ;  /* 0x000000ff05077210 */ /* 0x000fe40007ffe1ff */
[----:B------:R-:W-:-:S03]  /*1370*/  @!P1 SEL R3, R18, R3, !P0 ;  /* 0x0000000312039207 */ /* 0x000fc60004000000 */
[----:B------:R-:W-:Y:S02]  /*1380*/  IMAD R7, R4, R7, R15 ;  /* 0x0000000704077224 */ /* 0x000fe400078e020f */
[--C-:B------:R-:W-:Y:S02]  /*1390*/  @!P1 IMAD.IADD R6, R6, 0x1, -R3.reuse ;  /* 0x0000000106069824 */ /* 0x100fe400078e0a03 */
[----:B------:R-:W-:Y:S01]  /*13a0*/  @!P1 IMAD R3, R2, R16, R3 ;  /* 0x0000001002039224 */ /* 0x000fe200078e0203 */
[----:B------:R-:W-:Y:S01]  /*13b0*/  IADD3 R2, PT, PT, -R18, RZ, RZ ;  /* 0x000000ff12027210 */ /* 0x000fe20007ffe1ff */
[----:B------:R-:W-:Y:S02]  /*13c0*/  @!P1 IMAD R5, R6, R11, R18 ;  /* 0x0000000b06059224 */ /* 0x000fe400078e0212 */
[----:B------:R-:W-:Y:S02]  /*13d0*/  @!P1 IMAD.MOV.U32 R18, RZ, RZ, R3 ;  /* 0x000000ffff129224 */ /* 0x000fe400078e0003 */
[----:B------:R-:W-:-:S02]  /*13e0*/  IMAD R2, R14, R2, R9 ;  /* 0x000000020e027224 */ /* 0x000fc400078e0209 */
[----:B------:R-:W-:Y:S02]  /*13f0*/  IMAD R15, R5, R4, R7 ;  /* 0x00000004050f7224 */ /* 0x000fe400078e0207 */
[----:B------:R-:W-:Y:S02]  /*1400*/  IMAD R14, R18, R14, R2 ;  /* 0x0000000e120e7224 */ /* 0x000fe400078e0202 */
.L_x_18:
[----:B------:R-:W-:Y:S05]  /*1410*/  BRA.U UP3, `(.L_x_19) ;  /* 0x0000000103407547 */ /* 0x000fea000b800000 */
[----:B------:R-:W1:Y:S08]  /*1420*/  LDC.64 R4, c[0x0][0xb10] ;  /* 0x0002c400ff047b82 */ /* 0x000e700000000a00 */
[----:B------:R-:W2:Y:S08]  /*1430*/  LDC.64 R2, c[0x0][0xb18] ;  /* 0x0002c600ff027b82 */ /* 0x000eb00000000a00 */
[----:B------:R-:W3:Y:S08]  /*1440*/  LDC R6, c[0x0][0xb20] ;  /* 0x0002c800ff067b82 */ /* 0x000ef00000000800 */
[----:B------:R-:W4:Y:S01]  /*1450*/  LDC R7, c[0x0][0xb0c] ;  /* 0x0002c300ff077b82 */ /* 0x000f220000000800 */
[----:B-1----:R-:W-:-:S05]  /*1460*/  IMAD.HI.U32 R4, R14, R4, RZ ;  /* 0x000000040e047227 */ /* 0x002fca00078e00ff */
[----:B------:R-:W-:Y:S01]  /*1470*/  SHF.R.U32.HI R4, RZ, R5, R4 ;  /* 0x00000005ff047219 */ /* 0x000fe20000011604 */
[----:B--2---:R-:W-:Y:S01]  /*1480*/  IMAD.HI.U32 R3, R15, R3, RZ ;  /* 0x000000030f037227 */ /* 0x004fe200078e00ff */
[----:B------:R-:W-:-:S04]  /*1490*/  ISETP.NE.AND P0, PT, R2, 0x1, PT ;  /* 0x000000010200780c */ /* 0x000fc80003f05270 */
[----:B---3--:R-:W-:-:S04]  /*14a0*/  SHF.R.U32.HI R3, RZ, R6, R3 ;  /* 0x00000006ff037219 */ /* 0x008fc80000011603 */
[----:B------:R-:W-:Y:S02]  /*14b0*/  SEL R3, R15, R3, !P0 ;  /* 0x000000030f037207 */ /* 0x000fe40004000000 */
[----:B----4-:R-:W-:-:S04]  /*14c0*/  ISETP.NE.AND P1, PT, R7, 0x1, PT ;  /* 0x000000010700780c */ /* 0x010fc80003f25270 */
[----:B------:R-:W-:-:S05]  /*14d0*/  SEL R5, R14, R4, !P1 ;  /* 0x000000040e057207 */ /* 0x000fca0004800000 */
[----:B------:R-:W-:Y:S02]  /*14e0*/  IMAD.IADD R4, R3, 0x1, -R5 ;  /* 0x0000000103047824 */ /* 0x000fe400078e0a05 */
[----:B------:R-:W-:Y:S02]  /*14f0*/  IMAD.IADD R3, R5, 0x1, -R3 ;  /* 0x0000000105037824 */ /* 0x000fe400078e0a03 */
[----:B------:R-:W-:Y:S02]  /*1500*/  IMAD R14, R4, R7, R14 ;  /* 0x00000007040e7224 */ /* 0x000fe400078e020e */
[----:B------:R-:W-:Y:S02]  /*1510*/  IMAD R15, R3, R2, R15 ;  /* 0x00000002030f7224 */ /* 0x000fe400078e020f */
.L_x_19:
[----:B------:R-:W-:Y:S05]  /*1520*/  BRA.U !UP1, `(.L_x_20) ;  /* 0x00000001090c7547 */ /* 0x000fea000b800000 */
[----:B------:R-:W-:Y:S01]  /*1530*/  UCGABAR_WAIT ;  /* 0x0000000000007dc7 */ /* 0x000fe20008000000 */
[----:B------:R-:W-:Y:S01]  /*1540*/  CCTL.IVALL ;  /* 0x00000000ff00798f */ /* 0x000fe20002000000 */
[----:B------:R-:W-:Y:S05]  /*1550*/  BRA `(.L_x_21) ;  /* 0x0000000000047947 */ /* 0x000fea0003800000 */
.L_x_20:
[----:B------:R-:W-:Y:S06]  /*1560*/  BAR.SYNC.DEFER_BLOCKING 0x0 ;  /* 0x0000000000007b1d */ /* 0x000fec0000010000 */
.L_x_21:
[----:B------:R-:W-:Y:S05]  /*1570*/  BRA.U UP2, `(.L_x_22) ;  /* 0x0000001502307547 */ /* 0x000fea000b800000 */
[----:B------:R-:W1:Y:S01]  /*1580*/  LDCU UR15, c[0x0][0x38c] ;  /* 0x00007180ff0f77ac */ /* 0x000e620008000800 */
[----:B------:R-:W2:Y:S01]  /*1590*/  LDC R8, c[0x0][0x370] ;  /* 0x0000dc00ff087b82 */ /* 0x000ea20000000800 */
[C---:B------:R-:W-:Y:S01]  /*15a0*/  IMAD.SHL.U32 R19, R9.reuse, 0x20, RZ ;  /* 0x0000002009137824 */ /* 0x040fe200078e00ff */
[----:B------:R-:W-:Y:S01]  /*15b0*/  PLOP3.LUT P1, PT, PT, PT, UP5, 0x80, 0x8 ;  /* 0x000000000008781c */ /* 0x000fe20003f2f058 */
[----:B------:R-:W-:Y:S01]  /*15c0*/  UISETP.NE.AND UP1, UPT, UR10, URZ, UPT ;  /* 0x000000ff0a00728c */ /* 0x000fe2000bf25270 */
[----:B------:R-:W-:Y:S01]  /*15d0*/  ISETP.NE.AND P4, PT, R10, RZ, P5 ;  /* 0x000000ff0a00720c */ /* 0x000fe20002f85270 */
[----:B------:R-:W-:Y:S01]  /*15e0*/  IMAD.SHL.U32 R18, R9, 0x80, RZ ;  /* 0x0000008009127824 */ /* 0x000fe200078e00ff */
[----:B------:R-:W-:Y:S01]  /*15f0*/  PLOP3.LUT P1, PT, P1, PT, PT, 0x8, 0x80 ;  /* 0x000000000080781c */ /* 0x000fe20000f2e170 */
[----:B------:R-:W-:Y:S01]  /*1600*/  IMAD.MOV.U32 R17, RZ, RZ, 0x1 ;  /* 0x00000001ff117424 */ /* 0x000fe200078e00ff */
[----:B------:R-:W3:Y:S01]  /*1610*/  LDC R0, c[0x0][0x374] ;  /* 0x0000dd00ff007b82 */ /* 0x000ee20000000800 */
[----:B------:R-:W-:Y:S01]  /*1620*/  IMAD.MOV.U32 R16, RZ, RZ, RZ ;  /* 0x000000ffff107224 */ /* 0x000fe200078e00ff */
[----:B------:R-:W-:Y:S01]  /*1630*/  CS2R R12, SRZ ;  /* 0x00000000000c7805 */ /* 0x000fe2000001ff00 */
[----:B------:R-:W-:Y:S01]  /*1640*/  IMAD.MOV.U32 R11, RZ, RZ, 0x1 ;  /* 0x00000001ff0b7424 */ /* 0x000fe200078e00ff */
[----:B------:R-:W-:Y:S01]  /*1650*/  LOP3.LUT R19, R19, 0x20, RZ, 0xc0, !PT ;  /* 0x0000002013137812 */ /* 0x000fe200078ec0ff */
[----:B------:R-:W4:Y:S01]  /*1660*/  LDCU.64 UR30, c[0x0][0x348] ;  /* 0x00006900ff1e77ac */ /* 0x000f220008000a00 */
[----:B-1----:R-:W-:-:S02]  /*1670*/  UIADD3 UR4, UPT, UPT, UR15, 0x7f, URZ ;  /* 0x0000007f0f047890 */ /* 0x002fc4000fffe0ff */
[----:B------:R-:W-:Y:S02]  /*1680*/  USEL UR7, UR7, 0x2, UP1 ;  /* 0x0000000207077887 */ /* 0x000fe40008800000 */
[----:B------:R-:W-:Y:S01]  /*1690*/  USHF.R.S32.HI UR22, URZ, 0x1f, UR4 ;  /* 0x0000001fff167899 */ /* 0x000fe20008011404 */
[----:B------:R-:W-:-:S03]  /*16a0*/  UMOV UR13, URZ ;  /* 0x000000ff000d7c82 */ /* 0x000fc60008000000 */
[----:B------:R-:W-:Y:S02]  /*16b0*/  ULEA.HI UR22, UR22, UR4, URZ, 0x7 ;  /* 0x0000000416167291 */ /* 0x000fe4000f8f38ff */
[----:B------:R-:W-:Y:S02]  /*16c0*/  UIADD3 UR4, UPT, UPT, UR15, -0x1, URZ ;  /* 0xffffffff0f047890 */ /* 0x000fe4000fffe0ff */
[----:B------:R-:W-:Y:S02]  /*16d0*/  USHF.R.S32.HI UR22, URZ, 0x7, UR22 ;  /* 0x00000007ff167899 */ /* 0x000fe40008011416 */
[----:B------:R-:W-:Y:S02]  /*16e0*/  UISETP.GE.U32.AND UP2, UPT, UR4, -0xff, UPT ;  /* 0xffffff010400788c */ /* 0x000fe4000bf46070 */
[----:B------:R-:W-:Y:S02]  /*16f0*/  UISETP.LT.U32.AND UP0, UPT, UR22, 0x5, UPT ;  /* 0x000000051600788c */ /* 0x000fe4000bf01070 */
[----:B------:R-:W-:-:S02]  /*1700*/  UIADD3 UR15, UPT, UPT, UR15, 0xfe, URZ ;  /* 0x000000fe0f0f7890 */ /* 0x000fc4000fffe0ff */
[----:B------:R-:W-:-:S04]  /*1710*/  USEL UR21, UR22, 0x5, UP0 ;  /* 0x0000000516157887 */ /* 0x000fc80008000000 */
[----:B------:R-:W-:Y:S02]  /*1720*/  UIADD3 UR6, UPT, UPT, UR21, -0x1, URZ ;  /* 0xffffffff15067890 */ /* 0x000fe4000fffe0ff */
[----:B------:R-:W-:Y:S02]  /*1730*/  @UP2 UIADD3 UR6, UPT, UPT, UR21, URZ, URZ ;  /* 0x000000ff15062290 */ /* 0x000fe4000fffe0ff */
[----:B------:R-:W-:Y:S02]  /*1740*/  UIADD3 UR14, UPT, UPT, UR22, -UR21, URZ ;  /* 0x80000015160e7290 */ /* 0x000fe4000fffe0ff */
[----:B------:R-:W-:Y:S02]  /*1750*/  UIADD3 UR5, UPT, UPT, UR6, 0x1, URZ ;  /* 0x0000000106057890 */ /* 0x000fe4000fffe0ff */
[----:B--2-4-:R-:W-:-:S12]  /*1760*/  UIADD3 UR6, UPT, UPT, -UR6, URZ, URZ ;  /* 0x000000ff06067290 */ /* 0x014fd8000fffe1ff */
.L_x_42:
[----:B------:R-:W-:Y:S01]  /*1770*/  UISETP.NE.AND UP0, UPT, UR37, URZ, UPT ;  /* 0x000000ff2500728c */ /* 0x000fe2000bf05270 */
[----:B------:R-:W1:Y:S08]  /*1780*/  S2UR UR37, SR_CgaCtaId ;  /* 0x00000000002579c3 */ /* 0x000e700000008800 */
[----:B------:R-:W-:Y:S05]  /*1790*/  BRA.U UP0, `(.L_x_23) ;  /* 0x0000000100347547 */ /* 0x000fea000b800000 */
[----:B------:R-:W2:Y:S01]  /*17a0*/  S2R R2, SR_CgaCtaId ;  /* 0x0000000000027919 */ /* 0x000ea20000008800 */
[----:B------:R-:W-:-:S04]  /*17b0*/  MOV R3, 0x400 ;  /* 0x0000040000037802 */ /* 0x000fc80000000f00 */
[----:B--2---:R-:W-:Y:S02]  /*17c0*/  LEA R2, R2, R3, 0x18 ;  /* 0x0000000302027211 */ /* 0x004fe400078ec0ff */
[----:B------:R-:W-:-:S03]  /*17d0*/  SHF.L.U32 R3, R11, 0x1f, RZ ;  /* 0x0000001f0b037819 */ /* 0x000fc600000006ff */
[----:B------:R-:W-:-:S04]  /*17e0*/  IMAD R2, R12, 0x8, R2 ;  /* 0x000000080c027824 */ /* 0x000fc800078e0202 */
[----:B------:R-:W2:Y:S02]  /*17f0*/  SYNCS.PHASECHK.TRANS64.TRYWAIT P0, [R2+URZ+0x100], R3 ;  /* 0x00010003020075a7 */ /* 0x000ea400080011ff */
[----:B--2---:R-:W-:Y:S05]  /*1800*/  @!P0 BRA `(.L_x_24) ;  /* 0x0000006400f88947 */ /* 0x004fea0003800000 */
.L_x_134:
[----:B------:R-:W-:Y:S01]  /*1810*/  VIADD R12, R12, 0x1 ;  /* 0x000000010c0c7836 */ /* 0x000fe20000000000 */
[----:B------:R2:W-:Y:S04]  /*1820*/  SYNCS.ARRIVE.TRANS64.A1T0 RZ, [R2+URZ+0xf0], RZ ;  /* 0x0000f0ff02ff79a7 */ /* 0x0005e800081000ff */
[----:B------:R-:W-:-:S04]  /*1830*/  ISETP.NE.AND P0, PT, R12, 0x2, PT ;  /* 0x000000020c00780c */ /* 0x000fc80003f05270 */
[----:B------:R-:W-:Y:S02]  /*1840*/  SEL R12, R12, RZ, P0 ;  /* 0x000000ff0c0c7207 */ /* 0x000fe40000000000 */
[----:B--2---:R-:W-:-:S04]  /*1850*/  SEL R2, RZ, 0x1, P0 ;  /* 0x00000001ff027807 */ /* 0x004fc80000000000 */
[----:B------:R-:W-:-:S07]  /*1860*/  LOP3.LUT R11, R11, R2, RZ, 0x3c, !PT ;  /* 0x000000020b0b7212 */ /* 0x000fce00078e3cff */
.L_x_23:
[----:B------:R-:W-:Y:S01]  /*1870*/  UMOV UR4, 0x400 ;  /* 0x0000040000047882 */ /* 0x000fe20000000000 */
[----:B------:R-:W-:Y:S01]  /*1880*/  SHF.L.U32 R2, R17, 0x1f, RZ ;  /* 0x0000001f11027819 */ /* 0x000fe200000006ff */
[----:B-1----:R-:W-:Y:S01]  /*1890*/  ULEA UR4, UR37, UR4, 0x18 ;  /* 0x0000000425047291 */ /* 0x002fe2000f8ec0ff */
[----:B------:R-:W-:Y:S01]  /*18a0*/  R2UR UR35, R18 ;  /* 0x00000000122372ca */ /* 0x000fe200000e0000 */
[----:B------:R-:W-:Y:S01]  /*18b0*/  UISETP.GE.U32.AND UP0, UPT, UR15, 0xff, UPT ;  /* 0x000000ff0f00788c */ /* 0x000fe2000bf06070 */
[----:B------:R-:W-:Y:S01]  /*18c0*/  R2UR UR19, R19 ;  /* 0x00000000131372ca */ /* 0x000fe200000e0000 */
[----:B------:R-:W-:Y:S01]  /*18d0*/  ULEA UR8, UR13, UR4, 0x3 ;  /* 0x000000040d087291 */ /* 0x000fe2000f8e18ff */
[----:B------:R-:W-:-:S08]  /*18e0*/  UMOV UR23, URZ ;  /* 0x000000ff00177c82 */ /* 0x000fd00008000000 */
[----:B------:R1:W2:Y:S01]  /*18f0*/  SYNCS.PHASECHK.TRANS64.TRYWAIT P0, [UR8+0x28], R2 ;  /* 0x00002802ff0075a7 */ /* 0x0002a20008001108 */
[----:B------:R-:W-:-:S13]  /*1900*/  R2UR UR8, R15 ;  /* 0x000000000f0872ca */ /* 0x000fda00000e0000 */
[----:B------:R-:W-:Y:S01]  /*1910*/  ULEA UR19, UR8, UR19, 0x6 ;  /* 0x0000001308137291 */ /* 0x000fe2000f8e30ff */
[----:B-1----:R-:W-:-:S05]  /*1920*/  LEA.HI R2, R14, R14, RZ, 0x1 ;  /* 0x0000000e0e027211 */ /* 0x002fca00078f08ff */
[----:B------:R-:W-:-:S05]  /*1930*/  IMAD.SHL.U32 R2, R2, 0x80, RZ ;  /* 0x0000008002027824 */ /* 0x000fca00078e00ff */
[----:B------:R-:W-:-:S04]  /*1940*/  LOP3.LUT R2, R2, 0xffffff00, RZ, 0xc0, !PT ;  /* 0xffffff0002027812 */ /* 0x000fc800078ec0ff */
[----:B------:R-:W-:-:S13]  /*1950*/  R2UR UR9, R2 ;  /* 0x00000000020972ca */ /* 0x000fda00000e0000 */
[----:B------:R-:W-:Y:S01]  /*1960*/  ULOP3.LUT UR35, UR9, 0x80, UR35, 0xf8, !UPT ;  /* 0x0000008009237892 */ /* 0x000fe2000f8ef823 */
[----:B------:R-:W-:Y:S11]  /*1970*/  BRA.U !UP0, `(.L_x_25) ;  /* 0x0000000108f07547 */ /* 0x000ff6000b800000 */
[----:B------:R-:W-:Y:S01]  /*1980*/  UMOV UR29, UR6 ;  /* 0x00000006001d7c82 */ /* 0x000fe20008000000 */
[----:B------:R-:W-:Y:S01]  /*1990*/  UMOV UR44, UR13 ;  /* 0x0000000d002c7c82 */ /* 0x000fe20008000000 */
[----:B------:R-:W-:-:S05]  /*19a0*/  UMOV UR26, 0x40 ;  /* 0x00000040001a7882 */ /* 0x000fca0000000000 */
.L_x_31:
[----:B------:R-:W-:Y:S01]  /*19b0*/  ULEA UR33, UR44, UR4, 0x3 ;  /* 0x000000042c217291 */ /* 0x000fe2000f8e18ff */
[----:B------:R-:W-:Y:S01]  /*19c0*/  @P5 MOV R3, 0x14000 ;  /* 0x0001400000035802 */ /* 0x000fe20000000f00 */
[----:B--2-4-:R-:W-:Y:S10]  /*19d0*/  @P0 BRA `(.L_x_26) ;  /* 0x00000000000c0947 */ /* 0x014ff40003800000 */
[----:B------:R-:W-:-:S04]  /*19e0*/  SHF.L.U32 R4, R17, 0x1f, RZ ;  /* 0x0000001f11047819 */ /* 0x000fc800000006ff */
[----:B------:R-:W1:Y:S02]  /*19f0*/  SYNCS.PHASECHK.TRANS64.TRYWAIT P0, [UR33+0x28], R4 ;  /* 0x00002804ff0075a7 */ /* 0x000e640008001121 */
[----:B-1----:R-:W-:Y:S05]  /*1a00*/  @!P0 BRA `(.L_x_27) ;  /* 0x00000064008c8947 */ /* 0x002fea0003800000 */
.L_x_26:
[----:B------:R2:W-:Y:S01]  /*1a10*/  @P5 SYNCS.ARRIVE.TRANS64 RZ, [UR33], R3 ;  /* 0x00000003ffff59a7 */ /* 0x0005e20008000021 */
[----:B------:R-:W-:Y:S02]  /*1a20*/  ULOP3.LUT UR8, UR7, 0x2, URZ, 0xfc, !UPT ;  /* 0x0000000207087892 */ /* 0x000fe4000f8efcff */
[----:B------:R-:W-:Y:S02]  /*1a30*/  UIADD3 UR29, UPT, UPT, UR29, 0x1, URZ ;  /* 0x000000011d1d7890 */ /* 0x000fe4000fffe0ff */
[----:B------:R-:W-:Y:S02]  /*1a40*/  UISETP.NE.AND UP0, UPT, UR8, 0x2, UPT ;  /* 0x000000020800788c */ /* 0x000fe4000bf05270 */
[----:B------:R-:W-:-:S07]  /*1a50*/  UISETP.NE.AND UP2, UPT, UR29, 0x1, UPT ;  /* 0x000000011d00788c */ /* 0x000fce000bf45270 */
[----:B------:R-:W-:Y:S05]  /*1a60*/  BRA.U UP0, `(.L_x_28) ;  /* 0x0000000100047547 */ /* 0x000fea000b800000 */
[----:B------:R-:W-:Y:S05]  /*1a70*/  BPT.TRAP 0x1 ;  /* 0x000000040000795c */ /* 0x000fea0000300000 */
.L_x_28:
[----:B------:R-:W-:Y:S04]  /*1a80*/  BSSY.RECONVERGENT B0, `(.L_x_29) ;  /* 0x0000003000007945 */ /* 0x000fe80003800200 */
[----:B------:R-:W-:Y:S05]  /*1a90*/  @!P4 BRA `(.L_x_30) ;  /* 0x000000000004c947 */ /* 0x000fea0003800000 */
[----:B------:R-:W-:Y:S05]  /*1aa0*/  BPT.TRAP 0x1 ;  /* 0x000000040000795c */ /* 0x000fea0000300000 */
.L_x_30:
[----:B------:R-:W-:Y:S05]  /*1ab0*/  BSYNC.RECONVERGENT B0 ;  /* 0x0000000000007941 */ /* 0x000fea0003800200 */
.L_x_29:
[----:B------:R-:W-:Y:S02]  /*1ac0*/  UIADD3 UR13, UPT, UPT, UR44, 0x1, URZ ;  /* 0x000000012c0d7890 */ /* 0x000fe4000fffe0ff */
[----:B------:R-:W-:Y:S02]  /*1ad0*/  ULEA UR24, UR44, UR4, 0xf ;  /* 0x000000042c187291 */ /* 0x000fe4000f8e78ff */
[----:B------:R-:W-:Y:S02]  /*1ae0*/  UISETP.NE.AND UP0, UPT, UR13, 0x5, UPT ;  /* 0x000000050d00788c */ /* 0x000fe4000bf05270 */
[----:B------:R-:W-:Y:S02]  /*1af0*/  UIADD3 UR42, UP1, UPT, UR30, 0x80, URZ ;  /* 0x000000801e2a7890 */ /* 0x000fe4000ff3e0ff */
[----:B------:R-:W-:Y:S02]  /*1b00*/  USEL UR9, URZ, 0x1, UP0 ;  /* 0x00000001ff097887 */ /* 0x000fe40008000000 */
[----:B------:R-:W-:-:S02]  /*1b10*/  USEL UR13, UR13, URZ, UP0 ;  /* 0x000000ff0d0d7287 */ /* 0x000fc40008000000 */
[----:B------:R-:W-:Y:S02]  /*1b20*/  UIADD3 UR40, UP0, UPT, UR30, 0x180, URZ ;  /* 0x000001801e287890 */ /* 0x000fe4000ff1e0ff */
[----:B------:R-:W-:Y:S01]  /*1b30*/  ULEA UR8, UR13, UR4, 0x3 ;  /* 0x000000040d087291 */ /* 0x000fe2000f8e18ff */
[----:B------:R-:W-:Y:S01]  /*1b40*/  LOP3.LUT R17, R17, UR9, RZ, 0x3c, !PT ;  /* 0x0000000911117c12 */ /* 0x000fe2000f8e3cff */
[----:B------:R-:W-:Y:S02]  /*1b50*/  UIADD3 UR34, UPT, UPT, UR26, -0x40, URZ ;  /* 0xffffffc01a227890 */ /* 0x000fe4000fffe0ff */
[----:B------:R-:W-:Y:S01]  /*1b60*/  ULOP3.LUT UR33, UR33, 0xfefffff8, URZ, 0xc0, !UPT ;  /* 0xfefffff821217892 */ /* 0x000fe2000f8ec0ff */
[----:B-1----:R-:W-:Y:S01]  /*1b70*/  SHF.L.U32 R2, R17, 0x1f, RZ ;  /* 0x0000001f11027819 */ /* 0x002fe200000006ff */
[----:B------:R-:W-:Y:S02]  /*1b80*/  UIADD3.X UR43, UPT, UPT, URZ, UR31, URZ, UP1, !UPT ;  /* 0x0000001fff2b7290 */ /* 0x000fe40008ffe4ff */
[----:B------:R-:W-:Y:S01]  /*1b90*/  UIADD3 UR32, UPT, UPT, UR24, 0x6400, URZ ;  /* 0x0000640018207890 */ /* 0x000fe2000fffe0ff */
[----:B------:R1:W4:Y:S01]  /*1ba0*/  SYNCS.PHASECHK.TRANS64.TRYWAIT P0, [UR8+0x28], R2 ;  /* 0x00002802ff0075a7 */ /* 0x0003220008001108 */
[----:B------:R-:W-:-:S02]  /*1bb0*/  ULEA UR8, UR44, UR4, 0xd ;  /* 0x000000042c087291 */ /* 0x000fc4000f8e68ff */
[----:B------:R-:W-:Y:S02]  /*1bc0*/  UIADD3 UR24, UPT, UPT, UR24, 0xa400, URZ ;  /* 0x0000a40018187890 */ /* 0x000fe4000fffe0ff */
[----:B------:R-:W-:Y:S02]  /*1bd0*/  UIADD3.X UR41, UPT, UPT, URZ, UR31, URZ, UP0, !UPT ;  /* 0x0000001fff297290 */ /* 0x000fe400087fe4ff */
[----:B------:R-:W-:Y:S02]  /*1be0*/  UIADD3 UR16, UPT, UPT, UR8, 0x2e400, URZ ;  /* 0x0002e40008107890 */ /* 0x000fe4000fffe0ff */
[----:B------:R-:W-:Y:S01]  /*1bf0*/  UIADD3 UR8, UPT, UPT, UR8, 0x2f400, URZ ;  /* 0x0002f40008087890 */ /* 0x000fe2000fffe0ff */
[----:B------:R-:W-:Y:S01]  /*1c00*/  UMOV UR38, 0x0 ;  /* 0x0000000000267882 */ /* 0x000fe20000000000 */
[----:B------:R-:W-:Y:S01]  /*1c10*/  UMOV UR39, 0x10000000 ;  /* 0x1000000000277882 */ /* 0x000fe20000000000 */
[----:B------:R-:W-:Y:S01]  /*1c20*/  UMOV UR27, UR35 ;  /* 0x00000023001b7c82 */ /* 0x000fe20008000000 */
[----:B------:R-:W-:Y:S01]  /*1c30*/  UMOV UR28, UR36 ;  /* 0x00000024001c7c82 */ /* 0x000fe20008000000 */
[----:B------:R-:W-:Y:S01]  /*1c40*/  UMOV UR25, UR33 ;  /* 0x0000002100197c82 */ /* 0x000fe20008000000 */
[----:B------:R-:W-:Y:S01]  /*1c50*/  UMOV UR20, UR36 ;  /* 0x0000002400147c82 */ /* 0x000fe20008000000 */
[----:B------:R-:W-:Y:S01]  /*1c60*/  UMOV UR17, UR33 ;  /* 0x0000002100117c82 */ /* 0x000fe20008000000 */
[----:B------:R-:W-:Y:S01]  /*1c70*/  UMOV UR18, UR34 ;  /* 0x0000002200127c82 */ /* 0x000fe20008000000 */
[----:B------:R-:W-:Y:S01]  /*1c80*/  UTMALDG.3D.2CTA [UR32], [UR42], desc[UR38] ;  /* 0x000026202a0075b4 */ /* 0x000fe20008211000 */
[----:B------:R-:W-:Y:S01]  /*1c90*/  UMOV UR10, UR26 ;  /* 0x0000001a000a7c82 */ /* 0x000fe20008000000 */
[----:B------:R-:W-:Y:S01]  /*1ca0*/  UMOV UR11, UR19 ;  /* 0x00000013000b7c82 */ /* 0x000fe20008000000 */
[----:B------:R-:W-:Y:S01]  /*1cb0*/  UMOV UR12, UR36 ;  /* 0x00000024000c7c82 */ /* 0x000fe20008000000 */
[----:B------:R-:W-:Y:S01]  /*1cc0*/  UMOV UR9, UR33 ;  /* 0x0000002100097c82 */ /* 0x000fe20008000000 */
[----:B------:R-:W-:Y:S01]  /*1cd0*/  UMOV UR23, UR5 ;  /* 0x0000000500177c82 */ /* 0x000fe20008000000 */
[----:B------:R-:W-:Y:S01]  /*1ce0*/  UMOV UR44, UR13 ;  /* 0x0000000d002c7c82 */ /* 0x000fe20008000000 */
[----:B------:R2:W-:Y:S01]  /*1cf0*/  UTMALDG.3D.2CTA [UR24], [UR42], desc[UR38] ;  /* 0x000026182a0075b4 */ /* 0x0005e20008211000 */
[----:B------:R1:W-:Y:S01]  /*1d00*/  UTMALDG.3D.2CTA [UR16], [UR40], desc[UR38] ;  /* 0x00002610280075b4 */ /* 0x0003e20008211000 */
[----:B------:R1:W-:Y:S01]  /*1d10*/  UTMALDG.3D.2CTA [UR8], [UR40], desc[UR38] ;  /* 0x00002608280075b4 */ /* 0x0003e20008211000 */
[----:B--2---:R-:W-:Y:S01]  /*1d20*/  UIADD3 UR26, UPT, UPT, UR26, 0x80, URZ ;  /* 0x000000801a1a7890 */ /* 0x004fe2000fffe0ff */
[----:B-1----:R-:W-:Y:S11]  /*1d30*/  BRA.U UP2, `(.L_x_31) ;  /* 0xfffffffd021c7547 */ /* 0x002ff6000b83ffff */
.L_x_25:
[----:B------:R-:W-:Y:S01]  /*1d40*/  ULEA UR8, UR13, UR4, 0x3 ;  /* 0x000000040d087291 */ /* 0x000fe2000f8e18ff */
[----:B------:R-:W-:Y:S01]  /*1d50*/  SHF.L.U32 R2, R17, 0x1f, RZ ;  /* 0x0000001f11027819 */ /* 0x000fe200000006ff */
[----:B------:R-:W-:Y:S01]  /*1d60*/  @!P1 SYNCS.ARRIVE.TRANS64.A1T0 RZ, [UR4+0x88], RZ ;  /* 0x000088ffffff99a7 */ /* 0x000fe20008100004 */
[----:B------:R-:W-:-:S06]  /*1d70*/  UISETP.GT.AND UP0, UPT, UR22, UR21, UPT ;  /* 0x000000151600728c */ /* 0x000fcc000bf04270 */
[----:B--2-4-:R1:W2:Y:S03]  /*1d80*/  SYNCS.PHASECHK.TRANS64.TRYWAIT P0, [UR8+0x28], R2 ;  /* 0x00002802ff0075a7 */ /* 0x0142a60008001108 */
[----:B------:R-:W-:Y:S05]  /*1d90*/  BRA.U !UP0, `(.L_x_32) ;  /* 0x0000000108e87547 */ /* 0x000fea000b800000 */
[----:B------:R-:W-:Y:S01]  /*1da0*/  UIADD3 UR29, UPT, UPT, UR14, UR23, URZ ;  /* 0x000000170e1d7290 */ /* 0x000fe2000fffe0ff */
[----:B------:R-:W-:-:S11]  /*1db0*/  UMOV UR44, UR13 ;  /* 0x0000000d002c7c82 */ /* 0x000fd60008000000 */
.L_x_38:
[----:B------:R-:W-:Y:S01]  /*1dc0*/  ULEA UR33, UR44, UR4, 0x3 ;  /* 0x000000042c217291 */ /* 0x000fe2000f8e18ff */
[----:B--2---:R-:W-:Y:S01]  /*1dd0*/  @P5 MOV R3, 0x14000 ;  /* 0x0001400000035802 */ /* 0x004fe20000000f00 */
[----:B-12---:R-:W-:Y:S10]  /*1de0*/  @P0 BRA `(.L_x_33) ;  /* 0x00000000000c0947 */ /* 0x006ff40003800000 */
[----:B------:R-:W-:-:S04]  /*1df0*/  SHF.L.U32 R4, R17, 0x1f, RZ ;  /* 0x0000001f11047819 */ /* 0x000fc800000006ff */
[----:B------:R-:W2:Y:S02]  /*1e00*/  SYNCS.PHASECHK.TRANS64.TRYWAIT P0, [UR33+0x28], R4 ;  /* 0x00002804ff0075a7 */ /* 0x000ea40008001121 */
[----:B--2---:R-:W-:Y:S05]  /*1e10*/  @!P0 BRA `(.L_x_34) ;  /* 0x0000006000a08947 */ /* 0x004fea0003800000 */
.L_x_33:
[----:B------:R2:W-:Y:S01]  /*1e20*/  @P5 SYNCS.ARRIVE.TRANS64 RZ, [UR33], R3 ;  /* 0x00000003ffff59a7 */ /* 0x0005e20008000021 */
[----:B------:R-:W-:-:S04]  /*1e30*/  ULOP3.LUT UR8, UR7, 0x2, URZ, 0xfc, !UPT ;  /* 0x0000000207087892 */ /* 0x000fc8000f8efcff */
[----:B------:R-:W-:-:S09]  /*1e40*/  UISETP.NE.AND UP0, UPT, UR8, 0x2, UPT ;  /* 0x000000020800788c */ /* 0x000fd2000bf05270 */
[----:B------:R-:W-:Y:S05]  /*1e50*/  BRA.U UP0, `(.L_x_35) ;  /* 0x0000000100047547 */ /* 0x000fea000b800000 */
[----:B------:R-:W-:Y:S05]  /*1e60*/  BPT.TRAP 0x1 ;  /* 0x000000040000795c */ /* 0x000fea0000300000 */
.L_x_35:
[----:B------:R-:W-:Y:S04]  /*1e70*/  BSSY.RECONVERGENT B0, `(.L_x_36) ;  /* 0x0000003000007945 */ /* 0x000fe80003800200 */
[----:B------:R-:W-:Y:S05]  /*1e80*/  @!P4 BRA `(.L_x_37) ;  /* 0x000000000004c947 */ /* 0x000fea0003800000 */
[----:B------:R-:W-:Y:S05]  /*1e90*/  BPT.TRAP 0x1 ;  /* 0x000000040000795c */ /* 0x000fea0000300000 */
.L_x_37:
[----:B------:R-:W-:Y:S05]  /*1ea0*/  BSYNC.RECONVERGENT B0 ;  /* 0x0000000000007941 */ /* 0x000fea0003800200 */
.L_x_36:
[----:B------:R-:W-:Y:S02]  /*1eb0*/  UIADD3 UR13, UPT, UPT, UR44, 0x1, URZ ;  /* 0x000000012c0d7890 */ /* 0x000fe4000fffe0ff */
[----:B------:R-:W-:Y:S02]  /*1ec0*/  ULEA UR24, UR44, UR4, 0xf ;  /* 0x000000042c187291 */ /* 0x000fe4000f8e78ff */
[----:B------:R-:W-:Y:S02]  /*1ed0*/  UISETP.NE.AND UP0, UPT, UR13, 0x5, UPT ;  /* 0x000000050d00788c */ /* 0x000fe4000bf05270 */
[----:B------:R-:W-:Y:S02]  /*1ee0*/  UIADD3 UR42, UP1, UPT, UR30, 0x80, URZ ;  /* 0x000000801e2a7890 */ /* 0x000fe4000ff3e0ff */
[----:B------:R-:W-:Y:S02]  /*1ef0*/  USEL UR9, URZ, 0x1, UP0 ;  /* 0x00000001ff097887 */ /* 0x000fe40008000000 */
[----:B------:R-:W-:-:S02]  /*1f00*/  USEL UR13, UR13, URZ, UP0 ;  /* 0x000000ff0d0d7287 */ /* 0x000fc40008000000 */
[----:B------:R-:W-:Y:S02]  /*1f10*/  USHF.L.U32 UR34, UR23, 0x7, URZ ;  /* 0x0000000717227899 */ /* 0x000fe400080006ff */
[----:B------:R-:W-:Y:S01]  /*1f20*/  ULEA UR8, UR13, UR4, 0x3 ;  /* 0x000000040d087291 */ /* 0x000fe2000f8e18ff */
[----:B------:R-:W-:Y:S01]  /*1f30*/  LOP3.LUT R17, R17, UR9, RZ, 0x3c, !PT ;  /* 0x0000000911117c12 */ /* 0x000fe2000f8e3cff */
[----:B------:R-:W-:Y:S02]  /*1f40*/  UIADD3 UR40, UP0, UPT, UR30, 0x180, URZ ;  /* 0x000001801e287890 */ /* 0x000fe4000ff1e0ff */
[----:B------:R-:W-:Y:S01]  /*1f50*/  ULOP3.LUT UR33, UR33, 0xfefffff8, URZ, 0xc0, !UPT ;  /* 0xfefffff821217892 */ /* 0x000fe2000f8ec0ff */
[----:B-1----:R-:W-:Y:S01]  /*1f60*/  SHF.L.U32 R2, R17, 0x1f, RZ ;  /* 0x0000001f11027819 */ /* 0x002fe200000006ff */
[----:B------:R-:W-:Y:S02]  /*1f70*/  UIADD3.X UR43, UPT, UPT, URZ, UR31, URZ, UP1, !UPT ;  /* 0x0000001fff2b7290 */ /* 0x000fe40008ffe4ff */
[----:B------:R-:W-:Y:S01]  /*1f80*/  UIADD3 UR32, UPT, UPT, UR24, 0x6400, URZ ;  /* 0x0000640018207890 */ /* 0x000fe2000fffe0ff */
[----:B------:R4:W1:Y:S01]  /*1f90*/  SYNCS.PHASECHK.TRANS64.TRYWAIT P0, [UR8+0x28], R2 ;  /* 0x00002802ff0075a7 */ /* 0x0008620008001108 */
[----:B------:R-:W-:-:S02]  /*1fa0*/  ULEA UR8, UR44, UR4, 0xd ;  /* 0x000000042c087291 */ /* 0x000fc4000f8e68ff */
[----:B------:R-:W-:Y:S02]  /*1fb0*/  UIADD3 UR26, UPT, UPT, UR34, 0x40, URZ ;  /* 0x00000040221a7890 */ /* 0x000fe4000fffe0ff */
        /* <DEDUP_REMOVED lines=12> */
[----:B------:R4:W-:Y:S01]  /*2080*/  UTMALDG.3D.2CTA [UR32], [UR42], desc[UR38] ;  /* 0x000026202a0075b4 */ /* 0x0009e20008211000 */
[----:B------:R-:W-:Y:S01]  /*2090*/  UMOV UR11, UR19 ;  /* 0x00000013000b7c82 */ /* 0x000fe20008000000 */
[----:B------:R-:W-:Y:S01]  /*20a0*/  UMOV UR12, UR36 ;  /* 0x00000024000c7c82 */ /* 0x000fe20008000000 */
[----:B------:R-:W-:Y:S01]  /*20b0*/  UMOV UR9, UR33 ;  /* 0x0000002100097c82 */ /* 0x000fe20008000000 */
[----:B------:R-:W-:Y:S01]  /*20c0*/  UMOV UR10, UR26 ;  /* 0x0000001a000a7c82 */ /* 0x000fe20008000000 */
[----:B------:R-:W-:Y:S01]  /*20d0*/  UIADD3 UR23, UPT, UPT, UR23, 0x1, URZ ;  /* 0x0000000117177890 */ /* 0x000fe2000fffe0ff */
[----:B------:R-:W-:Y:S01]  /*20e0*/  UMOV UR44, UR13 ;  /* 0x0000000d002c7c82 */ /* 0x000fe20008000000 */
[----:B------:R4:W-:Y:S02]  /*20f0*/  UTMALDG.3D.2CTA [UR24], [UR42], desc[UR38] ;  /* 0x000026182a0075b4 */ /* 0x0009e40008211000 */
[----:B------:R-:W-:Y:S01]  /*2100*/  UISETP.NE.AND UP0, UPT, UR23, UR29, UPT ;  /* 0x0000001d1700728c */ /* 0x000fe2000bf05270 */
[----:B------:R4:W-:Y:S01]  /*2110*/  UTMALDG.3D.2CTA [UR16], [UR40], desc[UR38] ;  /* 0x00002610280075b4 */ /* 0x0009e20008211000 */
[----:B------:R4:W-:Y:S07]  /*2120*/  UTMALDG.3D.2CTA [UR8], [UR40], desc[UR38] ;  /* 0x00002608280075b4 */ /* 0x0009ee0008211000 */
[----:B----4-:R-:W-:Y:S05]  /*2130*/  BRA.U UP0, `(.L_x_38) ;  /* 0xfffffffd00207547 */ /* 0x010fea000b83ffff */
.L_x_32:
[C---:B-1----:R-:W-:Y:S01]  /*2140*/  LEA R2, R16.reuse, UR4, 0x3 ;  /* 0x0000000410027c11 */ /* 0x042fe2000f8e18ff */
[----:B------:R-:W-:Y:S01]  /*2150*/  NOP ;  /* 0x0000000000007918 */ /* 0x000fe20000000000 */
[----:B--2---:R-:W-:Y:S02]  /*2160*/  SHF.L.U32 R3, R13, 0x1f, RZ ;  /* 0x0000001f0d037819 */ /* 0x004fe400000006ff */
[----:B------:R-:W-:Y:S02]  /*2170*/  LEA R4, R16, UR4, 0x4 ;  /* 0x0000000410047c11 */ /* 0x000fe4000f8e20ff */
[----:B------:R-:W1:Y:S02]  /*2180*/  SYNCS.PHASECHK.TRANS64.TRYWAIT P0, [R2+URZ+0x90], R3 ;  /* 0x00009003020075a7 */ /* 0x000e6400080011ff */
[----:B-1----:R-:W-:Y:S05]  /*2190*/  @!P0 BRA `(.L_x_39) ;  /* 0x0000005c00d88947 */ /* 0x002fea0003800000 */
.L_x_137:
[----:B------:R-:W2:Y:S01]  /*21a0*/  LDS.128 R4, [R4+0x120] ;  /* 0x0001200004047984 */ /* 0x000ea20000000c00 */
[----:B------:R-:W-:Y:S01]  /*21b0*/  ISETP.GE.AND P0, PT, R40, 0x1, PT ;  /* 0x000000012800780c */ /* 0x000fe20003f06270 */
[----:B-1----:R-:W-:Y:S01]  /*21c0*/  VIADD R2, R2, 0xa0 ;  /* 0x000000a002027836 */ /* 0x002fe20000000000 */
[----:B------:R-:W-:Y:S01]  /*21d0*/  @!PT LDS RZ, [RZ] ;  /* 0x00000000fffff984 */ /* 0x000fe20000000800 */
[----:B------:R-:W-:Y:S01]  /*21e0*/  @!PT LDS RZ, [RZ] ;  /* 0x00000000fffff984 */ /* 0x000fe20000000800 */
[----:B------:R-:W-:Y:S01]  /*21f0*/  @!PT LDS RZ, [RZ] ;  /* 0x00000000fffff984 */ /* 0x000fe20000000800 */
[----:B------:R-:W-:Y:S01]  /*2200*/  @!PT LDS RZ, [RZ] ;  /* 0x00000000fffff984 */ /* 0x000fe20000000800 */
[----:B------:R1:W-:Y:S06]  /*2210*/  MEMBAR.ALL.CTA ;  /* 0x0000000000007992 */ /* 0x0003ec0000008000 */
[----:B-1----:R-:W1:Y:S01]  /*2220*/  FENCE.VIEW.ASYNC.S ;  /* 0x00000000000073c6 */ /* 0x002e620000000000 */
[----:B------:R-:W-:-:S04]  /*2230*/  PRMT R2, RZ, 0x654, R2 ;  /* 0x00000654ff027816 */ /* 0x000fc80000000002 */
[----:B-1----:R1:W-:Y:S01]  /*2240*/  SYNCS.ARRIVE.TRANS64.RED.A1T0 RZ, [R2+URZ], RZ ;  /* 0x000000ff02ff79a7 */ /* 0x0023e200081004ff */
[----:B--2---:R-:W-:-:S13]  /*2250*/  LOP3.LUT P2, RZ, R6, 0x1, RZ, 0xc0, !PT ;  /* 0x0000000106ff7812 */ /* 0x004fda000784c0ff */
[----:B------:R-:W-:Y:S01]  /*2260*/  @P2 SHF.R.U32.HI R3, RZ, 0x10, R5 ;  /* 0x00000010ff032819 */ /* 0x000fe20000011605 */
[----:B------:R-:W-:Y:S01]  /*2270*/  VOTEU.ANY UP0, P2 ;  /* 0x0000000000ff7886 */ /* 0x000fe20001000100 */
[----:B------:R-:W-:Y:S02]  /*2280*/  @P2 MOV R10, R4 ;  /* 0x00000004000a2202 */ /* 0x000fe40000000f00 */
[----:B------:R-:W-:Y:S02]  /*2290*/  @P2 R2UR.BROADCAST UR8, R3 ;  /* 0x00000000030822ca */ /* 0x000fe400008e0000 */
[----:B------:R-:W-:-:S11]  /*22a0*/  @P2 LOP3.LUT R9, R5, 0xffff, RZ, 0xc0, !PT ;  /* 0x0000ffff05092812 */ /* 0x000fd600078ec0ff */
[----:B------:R-:W-:Y:S01]  /*22b0*/  @UP0 UMOV UR36, UR8 ;  /* 0x0000000800240c82 */ /* 0x000fe20008000000 */
[----:B-1----:R-:W-:Y:S05]  /*22c0*/  @!P0 BRA `(.L_x_40) ;  /* 0x0000000000b88947 */ /* 0x002fea0003800000 */
[----:B------:R-:W3:Y:S01]  /*22d0*/  LDC.64 R4, c[0x0][0xb18] ;  /* 0x0002c600ff047b82 */ /* 0x000ee20000000a00 */
[----:B------:R-:W-:-:S07]  /*22e0*/  ISETP.NE.AND P3, PT, R40, 0x1, PT ;  /* 0x000000012800780c */ /* 0x000fce0003f65270 */
[----:B------:R-:W1:Y:S08]  /*22f0*/  LDC.64 R6, c[0x0][0xb10] ;  /* 0x0002c400ff067b82 */ /* 0x000e700000000a00 */
[----:B------:R-:W2:Y:S08]  /*2300*/  LDC R14, c[0x0][0xb20] ;  /* 0x0002c800ff0e7b82 */ /* 0x000eb00000000800 */
[----:B------:R-:W4:Y:S01]  /*2310*/  LDC R15, c[0x0][0xb0c] ;  /* 0x0002c300ff0f7b82 */ /* 0x000f220000000800 */
[----:B---3--:R-:W-:Y:S01]  /*2320*/  IMAD.HI.U32 R21, R0, R5, RZ ;  /* 0x0000000500157227 */ /* 0x008fe200078e00ff */
[----:B------:R-:W-:-:S03]  /*2330*/  ISETP.NE.AND P0, PT, R4, 0x1, PT ;  /* 0x000000010400780c */ /* 0x000fc60003f05270 */
[----:B------:R-:W-:-:S03]  /*2340*/  IMAD.HI.U32 R5, R9, R5, RZ ;  /* 0x0000000509057227 */ /* 0x000fc600078e00ff */
[----:B------:R-:W3:Y:S01]  /*2350*/  LDC.64 R2, c[0x0][0xb28] ;  /* 0x0002ca00ff027b82 */ /* 0x000ee20000000a00 */
[----:B-1----:R-:W-:-:S04]  /*2360*/  IMAD.HI.U32 R22, R8, R6, RZ ;  /* 0x0000000608167227 */ /* 0x002fc800078e00ff */
[----:B------:R-:W-:Y:S01]  /*2370*/  IMAD.HI.U32 R23, R10, R6, RZ ;  /* 0x000000060a177227 */ /* 0x000fe200078e00ff */
[----:B------:R-:W-:Y:S02]  /*2380*/  SHF.R.U32.HI R22, RZ, R7, R22 ;  /* 0x00000007ff167219 */ /* 0x000fe40000011616 */
[-C--:B--2---:R-:W-:Y:S02]  /*2390*/  SHF.R.U32.HI R21, RZ, R14.reuse, R21 ;  /* 0x0000000eff157219 */ /* 0x084fe40000011615 */
[----:B------:R-:W-:Y:S02]  /*23a0*/  SHF.R.U32.HI R5, RZ, R14, R5 ;  /* 0x0000000eff057219 */ /* 0x000fe40000011605 */
[----:B------:R-:W-:Y:S02]  /*23b0*/  SEL R21, R0, R21, !P0 ;  /* 0x0000001500157207 */ /* 0x000fe40004000000 */
[----:B------:R-:W-:Y:S02]  /*23c0*/  SHF.R.U32.HI R23, RZ, R7, R23 ;  /* 0x00000007ff177219 */ /* 0x000fe40000011617 */
[----:B----4-:R-:W-:-:S02]  /*23d0*/  ISETP.NE.AND P1, PT, R15, 0x1, PT ;  /* 0x000000010f00780c */ /* 0x010fc40003f25270 */
[----:B------:R-:W-:Y:S02]  /*23e0*/  SEL R5, R9, R5, !P0 ;  /* 0x0000000509057207 */ /* 0x000fe40004000000 */
[----:B------:R-:W-:Y:S02]  /*23f0*/  SEL R22, R8, R22, !P1 ;  /* 0x0000001608167207 */ /* 0x000fe40004800000 */
[----:B------:R-:W-:Y:S01]  /*2400*/  SEL R23, R10, R23, !P1 ;  /* 0x000000170a177207 */ /* 0x000fe20004800000 */
[----:B---3--:R-:W-:-:S04]  /*2410*/  IMAD.HI.U32 R20, R21, R2, RZ ;  /* 0x0000000215147227 */ /* 0x008fc800078e00ff */
        /* <DEDUP_REMOVED lines=10> */
[----:B------:R-:W-:-:S04]  /*24c0*/  @!P0 IMAD.HI.U32 R7, R23, R2, RZ ;  /* 0x0000000217078227 */ /* 0x000fc800078e00ff */
[----:B------:R-:W-:Y:S01]  /*24d0*/  IMAD.MOV R2, RZ, RZ, -R6 ;  /* 0x000000ffff027224 */ /* 0x000fe200078e0a06 */
[----:B------:R-:W-:Y:S02]  /*24e0*/  @!P0 SHF.R.U32.HI R3, RZ, R3, R7 ;  /* 0x00000003ff038219 */ /* 0x000fe40000011607 */
[----:B------:R-:W-:Y:S01]  /*24f0*/  IADD3 R7, PT, PT, -R5, RZ, RZ ;  /* 0x000000ff05077210 */ /* 0x000fe20007ffe1ff */
[----:B------:R-:W-:Y:S01]  /*2500*/  IMAD R2, R40, R2, R5 ;  /* 0x0000000228027224 */ /* 0x000fe200078e0205 */
        /* <DEDUP_REMOVED lines=10> */
.L_x_40:
[----:B------:R-:W1:Y:S02]  /*25b0*/  LDCU UR8, c[0x0][0xb30] ;  /* 0x00016600ff0877ac */ /* 0x000e640008000800 */
[----:B-1----:R-:W-:-:S09]  /*25c0*/  UISETP.NE.AND UP0, UPT, UR8, 0x1, UPT ;  /* 0x000000010800788c */ /* 0x002fd2000bf05270 */
[----:B------:R-:W-:Y:S05]  /*25d0*/  BRA.U UP0, `(.L_x_41) ;  /* 0x0000000100407547 */ /* 0x000fea000b800000 */
[----:B------:R-:W1:Y:S08]  /*25e0*/  LDC.64 R4, c[0x0][0xb10] ;  /* 0x0002c400ff047b82 */ /* 0x000e700000000a00 */
[----:B------:R-:W2:Y:S08]  /*25f0*/  LDC.64 R2, c[0x0][0xb18] ;  /* 0x0002c600ff027b82 */ /* 0x000eb00000000a00 */
[----:B------:R-:W4:Y:S08]  /*2600*/  LDC R6, c[0x0][0xb20] ;  /* 0x0002c800ff067b82 */ /* 0x000f300000000800 */
[----:B------:R-:W3:Y:S01]  /*2610*/  LDC R7, c[0x0][0xb0c] ;  /* 0x0002c300ff077b82 */ /* 0x000ee20000000800 */
[----:B-1----:R-:W-:-:S05]  /*2620*/  IMAD.HI.U32 R4, R10, R4, RZ ;  /* 0x000000040a047227 */ /* 0x002fca00078e00ff */
[----:B------:R-:W-:Y:S01]  /*2630*/  SHF.R.U32.HI R4, RZ, R5, R4 ;  /* 0x00000005ff047219 */ /* 0x000fe20000011604 */
[----:B--2---:R-:W-:Y:S01]  /*2640*/  IMAD.HI.U32 R3, R9, R3, RZ ;  /* 0x0000000309037227 */ /* 0x004fe200078e00ff */
[----:B------:R-:W-:-:S04]  /*2650*/  ISETP.NE.AND P0, PT, R2, 0x1, PT ;  /* 0x000000010200780c */ /* 0x000fc80003f05270 */
[----:B----4-:R-:W-:-:S04]  /*2660*/  SHF.R.U32.HI R3, RZ, R6, R3 ;  /* 0x00000006ff037219 */ /* 0x010fc80000011603 */
[----:B------:R-:W-:Y:S02]  /*2670*/  SEL R3, R9, R3, !P0 ;  /* 0x0000000309037207 */ /* 0x000fe40004000000 */
[----:B---3--:R-:W-:-:S04]  /*2680*/  ISETP.NE.AND P1, PT, R7, 0x1, PT ;  /* 0x000000010700780c */ /* 0x008fc80003f25270 */
[----:B------:R-:W-:-:S05]  /*2690*/  SEL R4, R10, R4, !P1 ;  /* 0x000000040a047207 */ /* 0x000fca0004800000 */
[----:B------:R-:W-:Y:S02]  /*26a0*/  IMAD.IADD R5, R3, 0x1, -R4 ;  /* 0x0000000103057824 */ /* 0x000fe400078e0a04 */
[----:B------:R-:W-:Y:S02]  /*26b0*/  IMAD.IADD R3, R4, 0x1, -R3 ;  /* 0x0000000104037824 */ /* 0x000fe400078e0a03 */
[----:B------:R-:W-:Y:S02]  /*26c0*/  IMAD R10, R5, R7, R10 ;  /* 0x00000007050a7224 */ /* 0x000fe400078e020a */
[----:B------:R-:W-:-:S07]  /*26d0*/  IMAD R9, R3, R2, R9 ;  /* 0x0000000203097224 */ /* 0x000fce00078e0209 */
.L_x_41:
[----:B------:R-:W-:Y:S01]  /*26e0*/  VIADD R16, R16, 0x1 ;  /* 0x0000000110107836 */ /* 0x000fe20000000000 */
[----:B------:R-:W-:Y:S01]  /*26f0*/  PLOP3.LUT P1, PT, PT, PT, PT, 0x80, 0x8 ;  /* 0x000000000008781c */ /* 0x000fe20003f2f070 */
[----:B------:R-:W-:Y:S02]  /*2700*/  IMAD.IADD R14, R10, 0x1, R91 ;  /* 0x000000010a0e7824 */ /* 0x000fe400078e025b */
[----:B------:R-:W-:Y:S01]  /*2710*/  IMAD.IADD R15, R9, 0x1, R90 ;  /* 0x00000001090f7824 */ /* 0x000fe200078e025a */
[----:B------:R-:W-:-:S04]  /*2720*/  ISETP.NE.AND P0, PT, R16, 0x2, PT ;  /* 0x000000021000780c */ /* 0x000fc80003f05270 */
[----:B------:R-:W-:Y:S02]  /*2730*/  SEL R2, RZ, 0x1, P0 ;  /* 0x00000001ff027807 */ /* 0x000fe40000000000 */
[----:B------:R-:W-:Y:S02]  /*2740*/  SEL R16, R16, RZ, P0 ;  /* 0x000000ff10107207 */ /* 0x000fe40000000000 */
[----:B------:R-:W-:Y:S01]  /*2750*/  LOP3.LUT R13, R13, R2, RZ, 0x3c, !PT ;  /* 0x000000020d0d7212 */ /* 0x000fe200078e3cff */
[----:B------:R-:W-:Y:S06]  /*2760*/  @P2 BRA `(.L_x_42) ;  /* 0xfffffff000002947 */ /* 0x000fec000383ffff */
[----:B------:R-:W-:Y:S01]  /*2770*/  UIADD3 UR4, UPT, UPT, UR4, 0x28, URZ ;  /* 0x0000002804047890 */ /* 0x000fe2000fffe0ff */
[----:B------:R-:W-:-:S03]  /*2780*/  SHF.L.U32 R2, R17, 0x1f, RZ ;  /* 0x0000001f11027819 */ /* 0x000fc600000006ff */
[----:B------:R-:W-:-:S09]  /*2790*/  ULEA UR5, UR13, UR4, 0x3 ;  /* 0x000000040d057291 */ /* 0x000fd2000f8e18ff */
[----:B------:R-:W1:Y:S02]  /*27a0*/  SYNCS.PHASECHK.TRANS64.TRYWAIT P0, [UR5], R2 ;  /* 0x00000002ff0075a7 */ /* 0x000e640008001105 */
[----:B-1----:R-:W-:Y:S05]  /*27b0*/  @!P0 BRA `(.L_x_43) ;  /* 0x0000005800648947 */ /* 0x002fea0003800000 */
.L_x_139:
[----:B------:R-:W-:-:S04]  /*27c0*/  UIADD3 UR6, UPT, UPT, UR13, 0x1, URZ ;  /* 0x000000010d067890 */ /* 0x000fc8000fffe0ff */
[----:B------:R-:W-:-:S04]  /*27d0*/  UISETP.NE.AND UP0, UPT, UR6, 0x5, UPT ;  /* 0x000000050600788c */ /* 0x000fc8000bf05270 */
[----:B------:R-:W-:Y:S02]  /*27e0*/  USEL UR7, URZ, 0x1, UP0 ;  /* 0x00000001ff077887 */ /* 0x000fe40008000000 */
[----:B------:R-:W-:-:S04]  /*27f0*/  USEL UR6, UR6, URZ, UP0 ;  /* 0x000000ff06067287 */ /* 0x000fc80008000000 */
[----:B------:R-:W-:Y:S01]  /*2800*/  ULEA UR5, UR6, UR4, 0x3 ;  /* 0x0000000406057291 */ /* 0x000fe2000f8e18ff */
[----:B-1----:R-:W-:-:S04]  /*2810*/  LOP3.LUT R2, R17, UR7, RZ, 0x3c, !PT ;  /* 0x0000000711027c12 */ /* 0x002fc8000f8e3cff */
[----:B------:R-:W-:-:S04]  /*2820*/  SHF.L.U32 R3, R2, 0x1f, RZ ;  /* 0x0000001f02037819 */ /* 0x000fc800000006ff */
[----:B------:R-:W1:Y:S02]  /*2830*/  SYNCS.PHASECHK.TRANS64.TRYWAIT P0, [UR5], R3 ;  /* 0x00000003ff0075a7 */ /* 0x000e640008001105 */
[----:B-1----:R-:W-:Y:S05]  /*2840*/  @!P0 BRA `(.L_x_44) ;  /* 0x0000005800588947 */ /* 0x002fea0003800000 */
.L_x_141:
[----:B------:R-:W-:-:S04]  /*2850*/  UIADD3 UR6, UPT, UPT, UR6, 0x1, URZ ;  /* 0x0000000106067890 */ /* 0x000fc8000fffe0ff */
[----:B------:R-:W-:-:S04]  /*2860*/  UISETP.NE.AND UP0, UPT, UR6, 0x5, UPT ;  /* 0x000000050600788c */ /* 0x000fc8000bf05270 */
[----:B------:R-:W-:Y:S02]  /*2870*/  USEL UR7, URZ, 0x1, UP0 ;  /* 0x00000001ff077887 */ /* 0x000fe40008000000 */
[----:B------:R-:W-:-:S04]  /*2880*/  USEL UR6, UR6, URZ, UP0 ;  /* 0x000000ff06067287 */ /* 0x000fc80008000000 */
[----:B------:R-:W-:Y:S01]  /*2890*/  ULEA UR5, UR6, UR4, 0x3 ;  /* 0x0000000406057291 */ /* 0x000fe2000f8e18ff */
[----:B------:R-:W-:-:S04]  /*28a0*/  LOP3.LUT R2, R2, UR7, RZ, 0x3c, !PT ;  /* 0x0000000702027c12 */ /* 0x000fc8000f8e3cff */
[----:B-1----:R-:W-:-:S04]  /*28b0*/  SHF.L.U32 R3, R2, 0x1f, RZ ;  /* 0x0000001f02037819 */ /* 0x002fc800000006ff */
[----:B------:R-:W1:Y:S02]  /*28c0*/  SYNCS.PHASECHK.TRANS64.TRYWAIT P0, [UR5], R3 ;  /* 0x00000003ff0075a7 */ /* 0x000e640008001105 */
[----:B-1----:R-:W-:Y:S05]  /*28d0*/  @!P0 BRA `(.L_x_45) ;  /* 0x00000058004c8947 */ /* 0x002fea0003800000 */
.L_x_143:
        /* <DEDUP_REMOVED lines=9> */
.L_x_145:
[----:B------:R-:W-:-:S04]  /*2970*/  UIADD3 UR6, UPT, UPT, UR6, 0x1, URZ ;  /* 0x0000000106067890 */ /* 0x000fc8000fffe0ff */
[----:B------:R-:W-:-:S04]  /*2980*/  UISETP.NE.AND UP0, UPT, UR6, 0x5, UPT ;  /* 0x000000050600788c */ /* 0x000fc8000bf05270 */
[----:B------:R-:W-:Y:S02]  /*2990*/  USEL UR5, URZ, 0x1, UP0 ;  /* 0x00000001ff057887 */ /* 0x000fe40008000000 */
[----:B------:R-:W-:-:S04]  /*29a0*/  USEL UR6, UR6, URZ, UP0 ;  /* 0x000000ff06067287 */ /* 0x000fc80008000000 */
[----:B------:R-:W-:Y:S01]  /*29b0*/  ULEA UR6, UR6, UR4, 0x3 ;  /* 0x0000000406067291 */ /* 0x000fe2000f8e18ff */
[----:B------:R-:W-:-:S04]  /*29c0*/  LOP3.LUT R2, R2, UR5, RZ, 0x3c, !PT ;  /* 0x0000000502027c12 */ /* 0x000fc8000f8e3cff */
[----:B------:R-:W-:Y:S01]  /*29d0*/  SHF.L.U32 R2, R2, 0x1f, RZ ;  /* 0x0000001f02027819 */ /* 0x000fe200000006ff */
[----:B-1-3--:R-:W-:-:S07]  /*29e0*/  IMAD.U32 R0, RZ, RZ, UR6 ;  /* 0x00000006ff007e24 */ /* 0x00afce000f8e00ff */
.L_x_47:
[----:B-1----:R1:W2:Y:S02]  /*29f0*/  SYNCS.PHASECHK.TRANS64.TRYWAIT P0, [R0+URZ], R2 ;  /* 0x00000002000075a7 */ /* 0x0022a400080011ff */
[----:B--2---:R-:W-:Y:S05]  /*2a00*/  @!P0 NANOSLEEP.SYNCS 0x989680 ;  /* 0x009896800000895d */ /* 0x004fea0003900000 */
[----:B------:R-:W2:Y:S02]  /*2a10*/  @!P0 SYNCS.PHASECHK.TRANS64 P0, [R0+URZ], R2 ;  /* 0x00000002000085a7 */ /* 0x000ea400080010ff */
[----:B--2---:R-:W-:Y:S05]  /*2a20*/  @P0 EXIT ;  /* 0x000000000000094d */ /* 0x004fea0003800000 */
[----:B------:R-:W-:Y:S05]  /*2a30*/  BRA `(.L_x_47) ;  /* 0xfffffffc00ec7947 */ /* 0x000fea000383ffff */
.L_x_22:
[----:B------:R-:W-:-:S04]  /*2a40*/  UISETP.NE.AND UP1, UPT, UR37, URZ, UPT ;  /* 0x000000ff2500728c */ /* 0x000fc8000bf25270 */
[----:B------:R-:W-:-:S09]  /*2a50*/  UISETP.NE.OR UP1, UPT, UR10, 0x1, UP1 ;  /* 0x000000010a00788c */ /* 0x000fd20008f25670 */
[----:B------:R-:W-:Y:S05]  /*2a60*/  BRA.U UP1, `(.L_x_48) ;  /* 0x00000005014c7547 */ /* 0x000fea000b800000 */
[----:B------:R-:W-:Y:S01]  /*2a70*/  HFMA2 R11, -RZ, RZ, 0, 0 ;  /* 0x00000000ff0b7431 */ /* 0x000fe200000001ff */
[----:B------:R-:W-:Y:S01]  /*2a80*/  ISETP.GE.U32.AND P2, PT, R10, 0x2, PT ;  /* 0x000000020a00780c */ /* 0x000fe20003f46070 */
[----:B------:R-:W-:Y:S01]  /*2a90*/  IMAD.MOV.U32 R12, RZ, RZ, 0x1 ;  /* 0x00000001ff0c7424 */ /* 0x000fe200078e00ff */
[----:B------:R-:W-:Y:S01]  /*2aa0*/  CS2R R8, SRZ ;  /* 0x0000000000087805 */ /* 0x000fe2000001ff00 */
[----:B------:R-:W-:Y:S01]  /*2ab0*/  IMAD.MOV.U32 R3, RZ, RZ, RZ ;  /* 0x000000ffff037224 */ /* 0x000fe200078e00ff */
[----:B------:R-:W-:Y:S01]  /*2ac0*/  UMOV UR4, 0x400 ;  /* 0x0000040000047882 */ /* 0x000fe20000000000 */
[----:B------:R-:W-:Y:S01]  /*2ad0*/  UMOV UR6, URZ ;  /* 0x000000ff00067c82 */ /* 0x000fe20008000000 */
[----:B------:R-:W-:-:S12]  /*2ae0*/  ULEA UR37, UR37, UR4, 0x18 ;  /* 0x0000000425257291 */ /* 0x000fd8000f8ec0ff */
.L_x_52:
[----:B------:R-:W-:Y:S02]  /*2af0*/  LEA R0, R3, UR37, 0x3 ;  /* 0x0000002503007c11 */ /* 0x000fe4000f8e18ff */
[----:B------:R-:W-:-:S03]  /*2b00*/  SHF.L.U32 R4, R8, 0x1f, RZ ;  /* 0x0000001f08047819 */ /* 0x000fc600000006ff */
[----:B------:R-:W-:Y:S01]  /*2b10*/  VIADD R5, R0, 0x100 ;  /* 0x0000010000057836 */ /* 0x000fe20000000000 */
[----:B------:R-:W1:Y:S02]  /*2b20*/  SYNCS.PHASECHK.TRANS64.TRYWAIT P0, [R0+URZ+0xf0], R4 ;  /* 0x0000f004000075a7 */ /* 0x000e6400080011ff */
[----:B-1----:R-:W-:Y:S05]  /*2b30*/  @!P0 BRA `(.L_x_49) ;  /* 0x0000005400e48947 */ /* 0x002fea0003800000 */
.L_x_146:
[----:B------:R-:W-:Y:S01]  /*2b40*/  ULEA UR5, UR6, UR37, 0x3 ;  /* 0x0000002506057291 */ /* 0x000fe2000f8e18ff */
[----:B-1----:R-:W-:Y:S01]  /*2b50*/  PRMT R0, RZ, 0x654, R5 ;  /* 0x00000654ff007816 */ /* 0x002fe20000000005 */
[----:B------:R-:W-:Y:S01]  /*2b60*/  @!P2 IMAD.MOV.U32 R4, RZ, RZ, 0x10 ;  /* 0x00000010ff04a424 */ /* 0x000fe200078e00ff */
[----:B------:R-:W-:Y:S01]  /*2b70*/  SHF.L.U32 R5, R12, 0x1f, RZ ;  /* 0x0000001f0c057819 */ /* 0x000fe200000006ff */
[----:B------:R-:W-:Y:S01]  /*2b80*/  UIADD3 UR4, UPT, UPT, UR5, 0x90, URZ ;  /* 0x0000009005047890 */ /* 0x000fe2000fffe0ff */
[----:B------:R1:W-:Y:S05]  /*2b90*/  SYNCS.ARRIVE.TRANS64.RED.A1T0 RZ, [R0+URZ], RZ ;  /* 0x000000ff00ff79a7 */ /* 0x0003ea00081004ff */
[----:B------:R-:W-:Y:S01]  /*2ba0*/  IMAD.U32 R6, RZ, RZ, UR4 ;  /* 0x00000004ff067e24 */ /* 0x000fe2000f8e00ff */
[----:B------:R-:W2:Y:S04]  /*2bb0*/  SYNCS.PHASECHK.TRANS64.TRYWAIT P0, [UR5+0xa0], R5 ;  /* 0x0000a005ff0075a7 */ /* 0x000ea80008001105 */
[----:B------:R-:W-:Y:S01]  /*2bc0*/  PRMT R6, R10, 0x654, R6 ;  /* 0x000006540a067816 */ /* 0x000fe20000000006 */
[----:B-12---:R-:W-:Y:S06]  /*2bd0*/  @!P0 BRA `(.L_x_50) ;  /* 0x0000005400d08947 */ /* 0x006fec0003800000 */
.L_x_148:
[----:B------:R-:W-:Y:S01]  /*2be0*/  ULEA UR4, UR6, UR37, 0x4 ;  /* 0x0000002506047291 */ /* 0x000fe2000f8e20ff */
[----:B------:R-:W-:Y:S01]  /*2bf0*/  SEL R2, R6, R2, !P2 ;  /* 0x0000000206027207 */ /* 0x000fe20005000000 */
[----:B------:R-:W-:Y:S01]  /*2c00*/  UIADD3 UR5, UPT, UPT, UR5, 0x90, URZ ;  /* 0x0000009005057890 */ /* 0x000fe2000fffe0ff */
[----:B-1----:R-:W-:Y:S01]  /*2c10*/  LEA R0, R11, UR37, 0x3 ;  /* 0x000000250b007c11 */ /* 0x002fe2000f8e18ff */
[----:B------:R-:W-:Y:S01]  /*2c20*/  UIADD3 UR4, UPT, UPT, UR4, 0x120, URZ ;  /* 0x0000012004047890 */ /* 0x000fe2000fffe0ff */
[----:B------:R1:W-:Y:S01]  /*2c30*/  @!P2 SYNCS.ARRIVE.TRANS64.RED RZ, [R2+URZ], R4 ;  /* 0x0000000402ffa9a7 */ /* 0x0003e200080004ff */
[----:B------:R-:W-:Y:S01]  /*2c40*/  UIADD3 UR6, UPT, UPT, UR6, 0x1, URZ ;  /* 0x0000000106067890 */ /* 0x000fe2000fffe0ff */
[----:B------:R-:W-:-:S03]  /*2c50*/  VIADD R3, R3, 0x1 ;  /* 0x0000000103037836 */ /* 0x000fc60000000000 */
[----:B------:R-:W-:Y:S02]  /*2c60*/  UISETP.NE.AND UP0, UPT, UR6, 0x2, UPT ;  /* 0x000000020600788c */ /* 0x000fe4000bf05270 */
[----:B------:R-:W-:Y:S01]  /*2c70*/  ISETP.NE.AND P0, PT, R3, 0x2, PT ;  /* 0x000000020300780c */ /* 0x000fe20003f05270 */
[----:B------:R-:W-:Y:S06]  /*2c80*/  UGETNEXTWORKID.BROADCAST [UR4], [UR5] ;  /* 0x00000000040073ca */ /* 0x000fec0008000100 */
[----:B------:R-:W-:Y:S02]  /*2c90*/  USEL UR4, URZ, 0x1, UP0 ;  /* 0x00000001ff047887 */ /* 0x000fe40008000000 */
[----:B------:R-:W-:-:S04]  /*2ca0*/  USEL UR6, UR6, URZ, UP0 ;  /* 0x000000ff06067287 */ /* 0x000fc80008000000 */
[----:B------:R-:W-:Y:S02]  /*2cb0*/  LOP3.LUT R12, R12, UR4, RZ, 0x3c, !PT ;  /* 0x000000040c0c7c12 */ /* 0x000fe4000f8e3cff */
[----:B-1----:R-:W-:-:S04]  /*2cc0*/  SHF.L.U32 R4, R9, 0x1f, RZ ;  /* 0x0000001f09047819 */ /* 0x002fc800000006ff */
[----:B------:R-:W1:Y:S02]  /*2cd0*/  SYNCS.PHASECHK.TRANS64.TRYWAIT P1, [R0+URZ+0x90], R4 ;  /* 0x00009004000075a7 */ /* 0x000e6400080211ff */
[----:B-1----:R-:W-:Y:S05]  /*2ce0*/  @!P1 BRA `(.L_x_51) ;  /* 0x0000005400a49947 */ /* 0x002fea0003800000 */
.L_x_149:
[----:B-1----:R-:W-:Y:S01]  /*2cf0*/  LEA R4, R11, UR37, 0x4 ;  /* 0x000000250b047c11 */ /* 0x002fe2000f8e20ff */
[----:B------:R-:W-:Y:S01]  /*2d00*/  VIADD R0, R0, 0xa0 ;  /* 0x000000a000007836 */ /* 0x000fe20000000000 */
[----:B------:R-:W-:Y:S01]  /*2d10*/  SEL R3, R3, RZ, P0 ;  /* 0x000000ff03037207 */ /* 0x000fe20000000000 */
[----:B------:R-:W-:-:S03]  /*2d20*/  VIADD R11, R11, 0x1 ;  /* 0x000000010b0b7836 */ /* 0x000fc60000000000 */
[----:B------:R-:W1:Y:S01]  /*2d30*/  LDS.128 R4, [R4+0x120] ;  /* 0x0001200004047984 */ /* 0x000e620000000c00 */
[----:B------:R-:W-:Y:S02]  /*2d40*/  PRMT R0, RZ, 0x654, R0 ;  /* 0x00000654ff007816 */ /* 0x000fe40000000000 */
[C---:B------:R-:W-:Y:S01]  /*2d50*/  ISETP.NE.AND P1, PT, R11.reuse, 0x2, PT ;  /* 0x000000020b00780c */ /* 0x040fe20003f25270 */
[----:B------:R-:W-:Y:S01]  /*2d60*/  @!PT LDS RZ, [RZ] ;  /* 0x00000000fffff984 */ /* 0x000fe20000000800 */
[----:B------:R-:W-:Y:S01]  /*2d70*/  @!PT LDS RZ, [RZ] ;  /* 0x00000000fffff984 */ /* 0x000fe20000000800 */
[----:B------:R-:W-:Y:S01]  /*2d80*/  @!PT LDS RZ, [RZ] ;  /* 0x00000000fffff984 */ /* 0x000fe20000000800 */
[----:B------:R-:W-:Y:S01]  /*2d90*/  @!PT LDS RZ, [RZ] ;  /* 0x00000000fffff984 */ /* 0x000fe20000000800 */
[----:B------:R2:W-:Y:S06]  /*2da0*/  MEMBAR.ALL.CTA ;  /* 0x0000000000007992 */ /* 0x0005ec0000008000 */
[----:B--2---:R-:W2:Y:S01]  /*2db0*/  FENCE.VIEW.ASYNC.S ;  /* 0x00000000000073c6 */ /* 0x004ea20000000000 */
[----:B------:R-:W-:Y:S01]  /*2dc0*/  SEL R11, R11, RZ, P1 ;  /* 0x000000ff0b0b7207 */ /* 0x000fe20000800000 */
[----:B--2---:R2:W-:Y:S01]  /*2dd0*/  SYNCS.ARRIVE.TRANS64.RED.A1T0 RZ, [R0+URZ], RZ ;  /* 0x000000ff00ff79a7 */ /* 0x0045e200081004ff */
[----:B-1----:R-:W-:-:S02]  /*2de0*/  LOP3.LUT P3, RZ, R6, 0x1, RZ, 0xc0, !PT ;  /* 0x0000000106ff7812 */ /* 0x002fc4000786c0ff */
[----:B------:R-:W-:-:S04]  /*2df0*/  SEL R4, RZ, 0x1, P1 ;  /* 0x00000001ff047807 */ /* 0x000fc80000800000 */
[----:B------:R-:W-:Y:S02]  /*2e00*/  LOP3.LUT R9, R9, R4, RZ, 0x3c, !PT ;  /* 0x0000000409097212 */ /* 0x000fe400078e3cff */
[----:B--2---:R-:W-:-:S04]  /*2e10*/  SEL R0, RZ, 0x1, P0 ;  /* 0x00000001ff007807 */ /* 0x004fc80000000000 */
[----:B------:R-:W-:Y:S01]  /*2e20*/  LOP3.LUT R8, R8, R0, RZ, 0x3c, !PT ;  /* 0x0000000008087212 */ /* 0x000fe200078e3cff */
[----:B------:R-:W-:Y:S06]  /*2e30*/  @P3 BRA `(.L_x_52) ;  /* 0xfffffffc002c3947 */ /* 0x000fec000383ffff */
[----:B------:R-:W-:Y:S01]  /*2e40*/  ULEA UR5, UR6, UR37, 0x3 ;  /* 0x0000002506057291 */ /* 0x000fe2000f8e18ff */
[----:B------:R-:W-:-:S08]  /*2e50*/  SHF.L.U32 R2, R12, 0x1f, RZ ;  /* 0x0000001f0c027819 */ /* 0x000fd000000006ff */
[----:B------:R-:W1:Y:S02]  /*2e60*/  SYNCS.PHASECHK.TRANS64 P0, [UR5+0xa0], R2 ;  /* 0x0000a002ff0075a7 */ /* 0x000e640008001005 */
[----:B-1----:R-:W-:Y:S05]  /*2e70*/  @P0 BRA `(.L_x_53) ;  /* 0x0000000000080947 */ /* 0x002fea0003800000 */
[----:B------:R-:W1:Y:S02]  /*2e80*/  SYNCS.PHASECHK.TRANS64.TRYWAIT P0, [UR5+0xa0], R2 ;  /* 0x0000a002ff0075a7 */ /* 0x000e640008001105 */
[----:B-1----:R-:W-:Y:S05]  /*2e90*/  @!P0 BRA `(.L_x_54) ;  /* 0x00000054004c8947 */ /* 0x002fea0003800000 */
.L_x_53:
[----:B------:R-:W-:-:S04]  /*2ea0*/  UIADD3 UR4, UPT, UPT, UR6, 0x1, URZ ;  /* 0x0000000106047890 */ /* 0x000fc8000fffe0ff */
[----:B------:R-:W-:-:S04]  /*2eb0*/  UISETP.NE.AND UP0, UPT, UR4, 0x2, UPT ;  /* 0x000000020400788c */ /* 0x000fc8000bf05270 */
[----:B------:R-:W-:Y:S02]  /*2ec0*/  USEL UR7, URZ, 0x1, UP0 ;  /* 0x00000001ff077887 */ /* 0x000fe40008000000 */
[----:B------:R-:W-:-:S04]  /*2ed0*/  USEL UR4, UR4, URZ, UP0 ;  /* 0x000000ff04047287 */ /* 0x000fc80008000000 */
[----:B------:R-:W-:Y:S01]  /*2ee0*/  ULEA UR4, UR4, UR37, 0x3 ;  /* 0x0000002504047291 */ /* 0x000fe2000f8e18ff */
[----:B-1----:R-:W-:-:S04]  /*2ef0*/  LOP3.LUT R2, R12, UR7, RZ, 0x3c, !PT ;  /* 0x000000070c027c12 */ /* 0x002fc8000f8e3cff */
[----:B------:R-:W-:-:S04]  /*2f00*/  SHF.L.U32 R0, R2, 0x1f, RZ ;  /* 0x0000001f02007819 */ /* 0x000fc800000006ff */
[----:B------:R-:W1:Y:S02]  /*2f10*/  SYNCS.PHASECHK.TRANS64 P0, [UR4+0xa0], R0 ;  /* 0x0000a000ff0075a7 */ /* 0x000e640008001004 */
[----:B-1----:R-:W-:Y:S05]  /*2f20*/  @P0 EXIT ;  /* 0x000000000000094d */ /* 0x002fea0003800000 */
[----:B------:R-:W-:Y:S02]  /*2f30*/  SHF.L.U32 R2, R2, 0x1f, RZ ;  /* 0x0000001f02027819 */ /* 0x000fe400000006ff */
[----:B------:R-:W-:-:S07]  /*2f40*/  MOV R0, UR4 ;  /* 0x0000000400007c02 */ /* 0x000fce0008000f00 */
.L_x_55:
[----:B-1----:R1:W2:Y:S02]  /*2f50*/  SYNCS.PHASECHK.TRANS64.TRYWAIT P0, [R0+URZ+0xa0], R2 ;  /* 0x0000a002000075a7 */ /* 0x0022a400080011ff */
[----:B--2---:R-:W-:Y:S05]  /*2f60*/  @!P0 NANOSLEEP.SYNCS 0x989680 ;  /* 0x009896800000895d */ /* 0x004fea0003900000 */
[----:B------:R-:W2:Y:S02]  /*2f70*/  @!P0 SYNCS.PHASECHK.TRANS64 P0, [R0+URZ+0xa0], R2 ;  /* 0x0000a002000085a7 */ /* 0x000ea400080010ff */
[----:B--2---:R-:W-:Y:S05]  /*2f80*/  @P0 EXIT ;  /* 0x000000000000094d */ /* 0x004fea0003800000 */
[----:B------:R-:W-:Y:S05]  /*2f90*/  BRA `(.L_x_55) ;  /* 0xfffffffc00ec7947 */ /* 0x000fea000383ffff */
.L_x_48:
[----:B------:R-:W-:Y:S05]  /*2fa0*/  BRA.U UP4, `(.L_x_56) ;  /* 0x0000001504487547 */ /* 0x000fea000b800000 */
[----:B------:R-:W-:Y:S01]  /*2fb0*/  UMOV UR6, 0x40 ;  /* 0x0000004000067882 */ /* 0x000fe20000000000 */
[----:B------:R-:W-:Y:S01]  /*2fc0*/  NOP ;  /* 0x0000000000007918 */ /* 0x000fe20000000000 */
[----:B------:R-:W-:Y:S01]  /*2fd0*/  ULEA UR6, UR37, UR6, 0x18 ;  /* 0x0000000625067291 */ /* 0x000fe2000f8ec0ff */
[----:B------:R-:W-:Y:S02]  /*2fe0*/  UMOV UR7, 0x400 ;  /* 0x0000040000077882 */ /* 0x000fe40000000000 */
[----:B------:R-:W-:-:S06]  /*2ff0*/  ULEA UR37, UR37, UR7, 0x18 ;  /* 0x0000000725257291 */ /* 0x000fcc000f8ec0ff */
[----:B------:R-:W1:Y:S02]  /*3000*/  LDS.U8 R2, [UR6+0x1c] ;  /* 0x00001c06ff027984 */ /* 0x000e640008000000 */
[----:B-1----:R-:W-:-:S13]  /*3010*/  ISETP.NE.AND P0, PT, R2, RZ, PT ;  /* 0x000000ff0200720c */ /* 0x002fda0003f05270 */
[----:B------:R-:W-:Y:S05]  /*3020*/  @P0 BRA `(.L_x_57) ;  /* 0x0000000400080947 */ /* 0x000fea0003800000 */
[----:B------:R-:W-:Y:S02]  /*3030*/  UISETP.NE.U32.AND UP0, UPT, UR5, 0x1, UPT ;  /* 0x000000010500788c */ /* 0x000fe4000bf05070 */
[----:B------:R-:W-:-:S07]  /*3040*/  UIADD3 UR8, UPT, UPT, UR6, 0x8, URZ ;  /* 0x0000000806087890 */ /* 0x000fce000fffe0ff */
[----:B------:R-:W-:Y:S05]  /*3050*/  BRA.U !UP0, `(.L_x_58) ;  /* 0x00000001089c7547 */ /* 0x000fea000b800000 */
[----:B------:R-:W-:Y:S01]  /*3060*/  ELECT P0, URZ, PT ;  /* 0x0000000000ff782f */ /* 0x000fe20003800000 */
[----:B------:R-:W-:-:S12]  /*3070*/  BSSY B0, `(.L_x_58) ;  /* 0x0000025000007945 */ /* 0x000fd80003800000 */
[----:B------:R-:W-:Y:S05]  /*3080*/  @!P0 BRA `(.L_x_59) ;  /* 0x00000000008c8947 */ /* 0x000fea0003800000 */
[----:B------:R-:W-:-:S05]  /*3090*/  UMOV UR7, 0x10 ;  /* 0x0000001000077882 */ /* 0x000fca0000000000 */
[----:B------:R-:W-:Y:S04]  /*30a0*/  DEPBAR.LE SB1, 0x36 ;  /* 0x00009d800000791a */ /* 0x000fe80000000000 */
[----:B------:R-:W1:Y:S02]  /*30b0*/  UTCATOMSWS.2CTA.FIND_AND_SET.ALIGN UP1, UR7, UR7 ;  /* 0x00000007000775e3 */ /* 0x000e640008220800 */
[----:B-1----:R-:W-:Y:S01]  /*30c0*/  MOV R10, UR7 ;  /* 0x00000007000a7c02 */ /* 0x002fe20008000f00 */
[----:B------:R-:W-:Y:S06]  /*30d0*/  BRA.U UP1, `(.L_x_60) ;  /* 0x0000000101187547 */ /* 0x000fec000b800000 */
.L_x_61:
[----:B------:R-:W-:Y:S05]  /*30e0*/  NANOSLEEP 0x64 ;  /* 0x000000640000795d */ /* 0x000fea0003800000 */
[----:B------:R-:W-:-:S05]  /*30f0*/  UMOV UR7, 0x10 ;  /* 0x0000001000077882 */ /* 0x000fca0000000000 */
[----:B------:R-:W-:Y:S04]  /*3100*/  DEPBAR.LE SB1, 0x36 ;  /* 0x00009d800000791a */ /* 0x000fe80000000000 */
[----:B------:R-:W1:Y:S02]  /*3110*/  UTCATOMSWS.2CTA.FIND_AND_SET.ALIGN UP1, UR7, UR7 ;  /* 0x00000007000775e3 */ /* 0x000e640008220800 */
[----:B-1----:R-:W-:Y:S01]  /*3120*/  MOV R10, UR7 ;  /* 0x00000007000a7c02 */ /* 0x002fe20008000f00 */
[----:B------:R-:W-:Y:S05]  /*3130*/  BRA.U !UP1, `(.L_x_61) ;  /* 0xfffffffd09e87547 */ /* 0x000fea000b83ffff */
.L_x_60:
[----:B------:R-:W1:Y:S01]  /*3140*/  LDS R5, [UR6+0x10] ;  /* 0x00001006ff057984 */ /* 0x000e620008000800 */
[----:B------:R-:W-:Y:S01]  /*3150*/  IMAD.U32 R3, RZ, RZ, UR37 ;  /* 0x00000025ff037e24 */ /* 0x000fe2000f8e00ff */
[----:B------:R-:W-:-:S03]  /*3160*/  MOV R2, UR4 ;  /* 0x0000000400027c02 */ /* 0x000fc60008000f00 */
[----:B------:R-:W-:Y:S01]  /*3170*/  VIADD R3, R3, 0x140 ;  /* 0x0000014003037836 */ /* 0x000fe20000000000 */
[----:B-1----:R-:W-:-:S04]  /*3180*/  SHF.L.U32 R5, R5, 0x1f, RZ ;  /* 0x0000001f05057819 */ /* 0x002fc800000006ff */
[----:B------:R-:W1:Y:S02]  /*3190*/  SYNCS.PHASECHK.TRANS64.TRYWAIT P0, [UR6+0x8], R5 ;  /* 0x00000805ff0075a7 */ /* 0x000e640008001106 */
[----:B-1----:R-:W-:Y:S05]  /*31a0*/  @P0 BRA `(.L_x_62) ;  /* 0x0000000000080947 */ /* 0x002fea0003800000 */
[----:B------:R-:W1:Y:S02]  /*31b0*/  SYNCS.PHASECHK.TRANS64.TRYWAIT P0, [UR6+0x8], R5 ;  /* 0x00000805ff0075a7 */ /* 0x000e640008001106 */
[----:B-1----:R-:W-:Y:S05]  /*31c0*/  @!P0 BRA `(.L_x_63) ;  /* 0x0000005000988947 */ /* 0x002fea0003800000 */
.L_x_62:
[----:B-1----:R-:W-:Y:S01]  /*31d0*/  HFMA2 R4, -RZ, RZ, 0, 5.9604644775390625e-08 ;  /* 0x00000001ff047431 */ /* 0x002fe200000001ff */
[----:B------:R-:W-:Y:S01]  /*31e0*/  UPRMT UR7, UR4, 0x654, UR8 ;  /* 0x0000065404077896 */ /* 0x000fe20008000008 */
[----:B------:R-:W-:Y:S01]  /*31f0*/  IMAD.MOV.U32 R7, RZ, RZ, 0xffff ;  /* 0x0000ffffff077424 */ /* 0x000fe200078e00ff */
[----:B------:R-:W-:Y:S01]  /*3200*/  PRMT R2, R2, 0x654, R3 ;  /* 0x0000065402027816 */ /* 0x000fe20000000003 */
[----:B------:R-:W-:Y:S02]  /*3210*/  IMAD.MOV.U32 R5, RZ, RZ, 0x4 ;  /* 0x00000004ff057424 */ /* 0x000fe400078e00ff */
[----:B------:R-:W-:Y:S01]  /*3220*/  IMAD.SHL.U32 R9, R10, 0x20, RZ ;  /* 0x000000200a097824 */ /* 0x000fe200078e00ff */
[----:B------:R-:W-:Y:S02]  /*3230*/  MOV R3, UR7 ;  /* 0x0000000700037c02 */ /* 0x000fe40008000f00 */
[-C--:B------:R-:W-:Y:S01]  /*3240*/  SHF.L.U32 R7, R7, R10.reuse, RZ ;  /* 0x0000000a07077219 */ /* 0x080fe200000006ff */
[----:B------:R1:W-:Y:S01]  /*3250*/  SYNCS.ARRIVE.TRANS64.RED RZ, [UR7], R5 ;  /* 0x00000005ffff79a7 */ /* 0x0003e20008000407 */
[----:B------:R-:W-:Y:S01]  /*3260*/  SHF.L.U32 R6, R4, R10, RZ ;  /* 0x0000000a04067219 */ /* 0x000fe200000006ff */
[----:B------:R1:W-:Y:S04]  /*3270*/  STS [UR37+0x140], R9 ;  /* 0x00014009ff007988 */ /* 0x0003e80008000825 */
[----:B------:R1:W-:Y:S04]  /*3280*/  STAS [R2.64], R10 ;  /* 0x0000000a02007dbd */ /* 0x0003e8000c0008ff */
[----:B------:R1:W-:Y:S04]  /*3290*/  ATOMS.OR RZ, [UR6+0x14], R7 ;  /* 0x00001407ffff798c */ /* 0x0003e8000b000006 */
[----:B------:R1:W-:Y:S04]  /*32a0*/  ATOMS.OR RZ, [UR6+0x18], R6 ;  /* 0x00001806ffff798c */ /* 0x0003e8000b000006 */
[----:B------:R1:W-:Y:S02]  /*32b0*/  ATOMS.XOR RZ, [UR6+0x10], R4 ;  /* 0x00001004ffff798c */ /* 0x0003e4000b800006 */
.L_x_59:
[----:B------:R-:W-:Y:S05]  /*32c0*/  BSYNC B0 ;  /* 0x0000000000007941 */ /* 0x000fea0003800000 */
.L_x_58:
[----:B------:R-:W-:Y:S05]  /*32d0*/  BRA.U UP0, `(.L_x_64) ;  /* 0x00000001006c7547 */ /* 0x000fea000b800000 */
[----:B------:R-:W-:-:S03]  /*32e0*/  UMOV UR7, 0xffffffff ;  /* 0xffffffff00077882 */ /* 0x000fc60000000000 */
[----:B------:R-:W-:Y:S05]  /*32f0*/  BRA.DIV UR7, `(.L_x_65) ;  /* 0x0000005207647947 */ /* 0x000fea000b800000 */
[----:B------:R-:W-:-:S13]  /*3300*/  ELECT P6, URZ, PT ;  /* 0x0000000000ff782f */ /* 0x000fda00038c0000 */
.L_x_153:
[----:B------:R-:W-:Y:S05]  /*3310*/  @!P6 BRA `(.L_x_64) ;  /* 0x00000000005ce947 */ /* 0x000fea0003800000 */
[----:B-1----:R-:W1:Y:S02]  /*3320*/  LDS R3, [UR6+0x10] ;  /* 0x00001006ff037984 */ /* 0x002e640008000800 */
[----:B-1----:R-:W-:-:S04]  /*3330*/  SHF.L.U32 R3, R3, 0x1f, RZ ;  /* 0x0000001f03037819 */ /* 0x002fc800000006ff */
[----:B------:R-:W1:Y:S02]  /*3340*/  SYNCS.PHASECHK.TRANS64.TRYWAIT P0, [UR6+0x8], R3 ;  /* 0x00000803ff0075a7 */ /* 0x000e640008001106 */
[----:B-1----:R-:W-:Y:S05]  /*3350*/  @P0 BRA `(.L_x_66) ;  /* 0x0000000000080947 */ /* 0x002fea0003800000 */
[----:B------:R-:W1:Y:S02]  /*3360*/  SYNCS.PHASECHK.TRANS64.TRYWAIT P0, [UR6+0x8], R3 ;  /* 0x00000803ff0075a7 */ /* 0x000e640008001106 */
[----:B-1----:R-:W-:Y:S05]  /*3370*/  @!P0 BRA `(.L_x_67) ;  /* 0x0000005000648947 */ /* 0x002fea0003800000 */
.L_x_66:
[----:B------:R-:W2:Y:S01]  /*3380*/  LDS R5, [UR37+0x140] ;  /* 0x00014025ff057984 */ /* 0x000ea20008000800 */
[----:B-1----:R-:W-:Y:S02]  /*3390*/  HFMA2 R2, -RZ, RZ, 0, 5.9604644775390625e-08 ;  /* 0x00000001ff027431 */ /* 0x002fe400000001ff */
[----:B------:R-:W-:Y:S01]  /*33a0*/  IMAD.MOV.U32 R3, RZ, RZ, 0xffff ;  /* 0x0000ffffff037424 */ /* 0x000fe200078e00ff */
[----:B------:R-:W-:Y:S01]  /*33b0*/  UPRMT UR7, UR4, 0x654, UR8 ;  /* 0x0000065404077896 */ /* 0x000fe20008000008 */
[----:B--2---:R-:W-:-:S03]  /*33c0*/  IMAD.SHL.U32 R4, R5, 0x20, RZ ;  /* 0x0000002005047824 */ /* 0x004fc600078e00ff */
[-C--:B------:R-:W-:Y:S02]  /*33d0*/  SHF.L.U32 R3, R3, R5.reuse, RZ ;  /* 0x0000000503037219 */ /* 0x080fe400000006ff */
[----:B------:R-:W-:Y:S01]  /*33e0*/  SHF.L.U32 R5, R2, R5, RZ ;  /* 0x0000000502057219 */ /* 0x000fe200000006ff */
[----:B------:R2:W-:Y:S04]  /*33f0*/  STS [UR37+0x140], R4 ;  /* 0x00014004ff007988 */ /* 0x0005e80008000825 */
[----:B------:R2:W-:Y:S04]  /*3400*/  ATOMS.OR RZ, [UR6+0x14], R3 ;  /* 0x00001403ffff798c */ /* 0x0005e8000b000006 */
[----:B------:R2:W-:Y:S01]  /*3410*/  ATOMS.OR RZ, [UR6+0x18], R5 ;  /* 0x00001805ffff798c */ /* 0x0005e2000b000006 */
[----:B------:R-:W-:Y:S03]  /*3420*/  SYNCS.ARRIVE.TRANS64.RED.A1T0 RZ, [UR7], RZ ;  /* 0x000000ffffff79a7 */ /* 0x000fe60008100407 */
[----:B------:R2:W-:Y:S01]  /*3430*/  ATOMS.XOR RZ, [UR6+0x10], R2 ;  /* 0x00001002ffff798c */ /* 0x0005e2000b800006 */
[----:B------:R-:W-:Y:S05]  /*3440*/  BRA `(.L_x_64) ;  /* 0x0000000000107947 */ /* 0x000fea0003800000 */
.L_x_57:
[----:B------:R-:W-:-:S05]  /*3450*/  MOV R2, 0xffffffff ;  /* 0xffffffff00027802 */ /* 0x000fca0000000f00 */
[----:B------:R1:W-:Y:S02]  /*3460*/  STS [UR37+0x140], R2 ;  /* 0x00014002ff007988 */ /* 0x0003e40008000825 */
[----:B-1----:R-:W-:Y:S02]  /*3470*/  MOV R2, 0x3490 ;  /* 0x0000349000027802 */ /* 0x002fe40000000f00 */
[----:B-----5:R-:W-:Y:S05]  /*3480*/  CALL.REL.NOINC `($__internal_1_$__cuda_sm10x_tcgen05_guardrail_trap_phase_invalid_during_alloc) ;  /* 0x0000005400c47944 */ /* 0x020fea0003c00000 */
.L_x_64:
[----:B------:R-:W-:Y:S05]  /*3490*/  WARPSYNC.ALL ;  /* 0x0000000000007948 */ /* 0x000fea0003800000 */
[----:B------:R-:W3:Y:S01]  /*34a0*/  S2UR UR7, SR_CgaCtaId ;  /* 0x00000000000779c3 */ /* 0x000ee20000008800 */
[----:B------:R-:W-:Y:S01]  /*34b0*/  UMOV UR6, 0x400 ;  /* 0x0000040000067882 */ /* 0x000fe20000000000 */
[----:B------:R-:W-:-:S06]  /*34c0*/  NOP ;  /* 0x0000000000007918 */ /* 0x000fcc0000000000 */
[----:B------:R-:W-:Y:S06]  /*34d0*/  BAR.ARV 0x6, 0xa0 ;  /* 0x0182800000007b1d */ /* 0x000fec0000002000 */
[----:B------:R-:W4:Y:S01]  /*34e0*/  LDCU UR8, c[0x0][0x38c] ;  /* 0x00007180ff0877ac */ /* 0x000f220008000800 */
[----:B------:R-:W-:Y:S01]  /*34f0*/  LOP3.LUT R0, R0, 0xffff, RZ, 0xc0, !PT ;  /* 0x0000ffff00007812 */ /* 0x000fe200078ec0ff */
[----:B-1----:R-:W-:Y:S01]  /*3500*/  IMAD.MOV.U32 R9, RZ, RZ, 0x1 ;  /* 0x00000001ff097424 */ /* 0x002fe200078e00ff */
[----:B------:R-:W-:Y:S01]  /*3510*/  LOP3.LUT R8, R8, 0xffff, RZ, 0xc0, !PT ;  /* 0x0000ffff08087812 */ /* 0x000fe200078ec0ff */
[----:B------:R-:W-:Y:S01]  /*3520*/  UMOV UR19, URZ ;  /* 0x000000ff00137c82 */ /* 0x000fe20008000000 */
[----:B------:R-:W-:Y:S01]  /*3530*/  R2UR UR10, R0 ;  /* 0x00000000000a72ca */ /* 0x000fe200000e0000 */
[----:B------:R-:W-:Y:S01]  /*3540*/  UMOV UR18, URZ ;  /* 0x000000ff00127c82 */ /* 0x000fe20008000000 */
[----:B------:R-:W-:Y:S01]  /*3550*/  R2UR UR11, R8 ;  /* 0x00000000080b72ca */ /* 0x000fe200000e0000 */
[----:B------:R-:W-:Y:S01]  /*3560*/  IMAD.MOV.U32 R8, RZ, RZ, RZ ;  /* 0x000000ffff087224 */ /* 0x000fe200078e00ff */
[----:B------:R-:W-:Y:S01]  /*3570*/  UMOV UR17, URZ ;  /* 0x000000ff00117c82 */ /* 0x000fe20008000000 */
[----:B---3--:R-:W-:-:S02]  /*3580*/  ULEA UR7, UR7, UR6, 0x18 ;  /* 0x0000000607077291 */ /* 0x008fc4000f8ec0ff */
[----:B------:R-:W-:Y:S02]  /*3590*/  UISETP.NE.AND UP2, UPT, UR5, URZ, UPT ;  /* 0x000000ff0500728c */ /* 0x000fe4000bf45270 */
[----:B------:R-:W-:Y:S02]  /*35a0*/  UIADD3 UR12, UPT, UPT, UR7, 0x6400, URZ ;  /* 0x00006400070c7890 */ /* 0x000fe4000fffe0ff */
[----:B------:R-:W-:Y:S02]  /*35b0*/  UIADD3 UR13, UPT, UPT, UR7, 0x2e400, URZ ;  /* 0x0002e400070d7890 */ /* 0x000fe4000fffe0ff */
[----:B----4-:R-:W-:Y:S01]  /*35c0*/  UIADD3 UR8, UPT, UPT, UR8, 0x7f, URZ ;  /* 0x0000007f08087890 */ /* 0x010fe2000fffe0ff */
[----:B--2---:R-:W1:Y:S01]  /*35d0*/  LDS R2, [UR7+0x140] ;  /* 0x00014007ff027984 */ /* 0x004e620008000800 */
[----:B------:R-:W-:Y:S02]  /*35e0*/  USHF.R.U32.HI UR12, URZ, 0x4, UR12 ;  /* 0x00000004ff0c7899 */ /* 0x000fe4000801160c */
[----:B------:R-:W-:-:S02]  /*35f0*/  USHF.R.S32.HI UR6, URZ, 0x1f, UR8 ;  /* 0x0000001fff067899 */ /* 0x000fc40008011408 */
[----:B------:R-:W-:Y:S02]  /*3600*/  USHF.R.U32.HI UR13, URZ, 0x4, UR13 ;  /* 0x00000004ff0d7899 */ /* 0x000fe4000801160d */
[----:B------:R-:W-:Y:S02]  /*3610*/  ULEA.HI UR6, UR6, UR8, URZ, 0x7 ;  /* 0x0000000806067291 */ /* 0x000fe4000f8f38ff */
[----:B------:R-:W-:Y:S02]  /*3620*/  ULOP3.LUT UR12, UR12, 0x3fff, URZ, 0xc0, !UPT ;  /* 0x00003fff0c0c7892 */ /* 0x000fe4000f8ec0ff */
[----:B------:R-:W-:Y:S02]  /*3630*/  USHF.R.S32.HI UR6, URZ, 0x7, UR6 ;  /* 0x00000007ff067899 */ /* 0x000fe40008011406 */
[----:B------:R-:W-:Y:S02]  /*3640*/  ULOP3.LUT UR13, UR13, 0x3fff, URZ, 0xc0, !UPT ;  /* 0x00003fff0d0d7892 */ /* 0x000fe4000f8ec0ff */
[----:B------:R-:W-:Y:S01]  /*3650*/  UISETP.LT.AND UP0, UPT, UR6, 0x1, UPT ;  /* 0x000000010600788c */ /* 0x000fe2000bf01270 */
[----:B------:R-:W-:Y:S01]  /*3660*/  UMOV UR36, 0x0 ;  /* 0x0000000000247882 */ /* 0x000fe20000000000 */
        /* <DEDUP_REMOVED lines=9> */
[----:B------:R-:W-:-:S02]  /*3700*/  ULOP3.LUT UR12, UR12, 0x10000, URZ, 0xfc, !UPT ;  /* 0x000100000c0c7892 */ /* 0x000fc4000f8efcff */
[----:B------:R-:W-:Y:S02]  /*3710*/  ULOP3.LUT UR13, UR13, 0x10000, URZ, 0xfc, !UPT ;  /* 0x000100000d0d7892 */ /* 0x000fe4000f8efcff */
[----:B------:R-:W-:Y:S01]  /*3720*/  USEL UR20, UR6, 0x1, !UP0 ;  /* 0x0000000106147887 */ /* 0x000fe2000c000000 */
[----:B------:R-:W-:Y:S01]  /*3730*/  UMOV UR26, 0x0 ;  /* 0x00000000001a7882 */ /* 0x000fe20000000000 */
[----:B------:R-:W-:Y:S01]  /*3740*/  UMOV UR27, 0x10100010 ;  /* 0x10100010001b7882 */ /* 0x000fe20000000000 */
[----:B------:R-:W-:Y:S01]  /*3750*/  UMOV UR24, 0x0 ;  /* 0x0000000000187882 */ /* 0x000fe20000000000 */
[----:B------:R-:W-:Y:S01]  /*3760*/  UMOV UR25, 0x10100010 ;  /* 0x1010001000197882 */ /* 0x000fe20000000000 */
[----:B------:R-:W-:Y:S01]  /*3770*/  UMOV UR22, 0x0 ;  /* 0x0000000000167882 */ /* 0x000fe20000000000 */
[----:B------:R-:W-:Y:S01]  /*3780*/  UMOV UR23, 0x10100010 ;  /* 0x1010001000177882 */ /* 0x000fe20000000000 */
[----:B-1----:R-:W-:Y:S02]  /*3790*/  R2UR UR21, R2 ;  /* 0x00000000021572ca */ /* 0x002fe400000e0000 */
[----:B------:R-:W-:-:S13]  /*37a0*/  CS2R R2, SRZ ;  /* 0x0000000000027805 */ /* 0x000fda000001ff00 */
.L_x_75:
[C---:B------:R-:W-:Y:S02]  /*37b0*/  LEA R0, R8.reuse, UR7, 0x3 ;  /* 0x0000000708007c11 */ /* 0x040fe4000f8e18ff */
[----:B------:R-:W-:Y:S02]  /*37c0*/  SHF.L.U32 R4, R3, 0x1f, RZ ;  /* 0x0000001f03047819 */ /* 0x000fe400000006ff */
[----:B------:R-:W-:Y:S02]  /*37d0*/  LEA R5, R8, UR7, 0x4 ;  /* 0x0000000708057c11 */ /* 0x000fe4000f8e20ff */
[----:B------:R-:W1:Y:S02]  /*37e0*/  SYNCS.PHASECHK.TRANS64.TRYWAIT P0, [R0+URZ+0x90], R4 ;  /* 0x00009004000075a7 */ /* 0x000e6400080011ff */
[----:B-1-3--:R-:W-:Y:S05]  /*37f0*/  @!P0 BRA `(.L_x_68) ;  /* 0x0000004c005c8947 */ /* 0x00afea0003800000 */
.L_x_154:
[----:B-1----:R-:W1:Y:S01]  /*3800*/  LDS.128 R4, [R5+0x120] ;  /* 0x0001200005047984 */ /* 0x002e620000000c00 */
[----:B------:R-:W-:Y:S02]  /*3810*/  VIADD R0, R0, 0xa0 ;  /* 0x000000a000007836 */ /* 0x000fe40000000000 */
[----:B------:R-:W-:Y:S01]  /*3820*/  VIADD R8, R8, 0x1 ;  /* 0x0000000108087836 */ /* 0x000fe20000000000 */
[----:B------:R-:W-:Y:S01]  /*3830*/  @!PT LDS RZ, [RZ] ;  /* 0x00000000fffff984 */ /* 0x000fe20000000800 */
[----:B------:R-:W-:Y:S01]  /*3840*/  @!PT LDS RZ, [RZ] ;  /* 0x00000000fffff984 */ /* 0x000fe20000000800 */
[----:B------:R-:W-:Y:S01]  /*3850*/  @!PT LDS RZ, [RZ] ;  /* 0x00000000fffff984 */ /* 0x000fe20000000800 */
[----:B------:R-:W-:Y:S01]  /*3860*/  @!PT LDS RZ, [RZ] ;  /* 0x00000000fffff984 */ /* 0x000fe20000000800 */
[----:B------:R2:W-:Y:S06]  /*3870*/  MEMBAR.ALL.CTA ;  /* 0x0000000000007992 */ /* 0x0005ec0000008000 */
[----:B--2---:R-:W2:Y:S01]  /*3880*/  FENCE.VIEW.ASYNC.S ;  /* 0x00000000000073c6 */ /* 0x004ea20000000000 */
[----:B------:R-:W-:-:S04]  /*3890*/  PRMT R0, RZ, 0x654, R0 ;  /* 0x00000654ff007816 */ /* 0x000fc80000000000 */
[----:B--2---:R2:W-:Y:S01]  /*38a0*/  SYNCS.ARRIVE.TRANS64.RED.A1T0 RZ, [R0+URZ], RZ ;  /* 0x000000ff00ff79a7 */ /* 0x0045e200081004ff */
[----:B-1----:R-:W-:Y:S01]  /*38b0*/  LOP3.LUT P1, RZ, R6, 0x1, RZ, 0xc0, !PT ;  /* 0x0000000106ff7812 */ /* 0x002fe2000782c0ff */
[----:B--2---:R-:W-:-:S12]  /*38c0*/  BRA.U UP2, `(.L_x_69) ;  /* 0x0000000502587547 */ /* 0x004fd8000b800000 */
[----:B------:R-:W1:Y:S01]  /*38d0*/  LDCU UR8, c[0x0][0x38c] ;  /* 0x00007180ff0877ac */ /* 0x000e620008000800 */
[----:B------:R-:W-:Y:S02]  /*38e0*/  PLOP3.LUT P2, PT, PT, PT, PT, 0x80, 0x8 ;  /* 0x000000000008781c */ /* 0x000fe40003f4f070 */
[----:B------:R-:W-:Y:S01]  /*38f0*/  SHF.L.U32 R4, R9, 0x1f, RZ ;  /* 0x0000001f09047819 */ /* 0x000fe200000006ff */
[----:B-1----:R-:W-:Y:S02]  /*3900*/  UISETP.GE.AND UP0, UPT, UR8, 0x1, UPT ;  /* 0x000000010800788c */ /* 0x002fe4000bf06270 */
[----:B------:R-:W-:-:S04]  /*3910*/  ULEA UR8, UR19, UR7, 0x3 ;  /* 0x0000000713087291 */ /* 0x000fc8000f8e18ff */
[----:B------:R-:W-:-:S05]  /*3920*/  PLOP3.LUT P0, PT, PT, PT, UP0, 0x80, 0x8 ;  /* 0x000000000008781c */ /* 0x000fca0003f0f008 */
[----:B------:R-:W-:-:S08]  /*3930*/  @UP0 ULEA UR9, UR18, UR7, 0x3 ;  /* 0x0000000712090291 */ /* 0x000fd0000f8e18ff */
[----:B------:R-:W-:-:S04]  /*3940*/  @P0 SHF.L.U32 R0, R2, 0x1f, RZ ;  /* 0x0000001f02000819 */ /* 0x000fc800000006ff */
[----:B------:R1:W2:Y:S01]  /*3950*/  @P0 SYNCS.PHASECHK.TRANS64.TRYWAIT P2, [UR9], R0 ;  /* 0x00000000ff0005a7 */ /* 0x0002a20008041109 */
[----:B------:R-:W-:Y:S01]  /*3960*/  ULEA UR9, UR19, UR21, 0x6 ;  /* 0x0000001513097291 */ /* 0x000fe2000f8e30ff */
[----:B------:R-:W3:Y:S02]  /*3970*/  SYNCS.PHASECHK.TRANS64.TRYWAIT P0, [UR8+0xd0], R4 ;  /* 0x0000d004ff0075a7 */ /* 0x000ee40008001108 */
[----:B-123--:R-:W-:Y:S09]  /*3980*/  @!P0 BRA `(.L_x_70) ;  /* 0x0000004c000c8947 */ /* 0x00eff20003800000 */
.L_x_156:
[----:B------:R-:W-:Y:S01]  /*3990*/  UMOV UR16, UR17 ;  /* 0x0000001100107c82 */ /* 0x000fe20008000000 */
[----:B------:R-:W-:Y:S05]  /*39a0*/  BRA.U !UP0, `(.L_x_71) ;  /* 0x0000000508107547 */ /* 0x000fea000b800000 */
[----:B------:R-:W-:Y:S02]  /*39b0*/  UIADD3 UR16, UPT, UPT, UR20, UR17, URZ ;  /* 0x0000001114107290 */ /* 0x000fe4000fffe0ff */
[----:B------:R-:W-:Y:S01]  /*39c0*/  UPLOP3.LUT UP3, UPT, UPT, UPT, UPT, 0x40, 0x4 ;  /* 0x000000000004789c */ /* 0x000fe20003f6e870 */
[----:B------:R-:W-:Y:S01]  /*39d0*/  UMOV UR15, UR6 ;  /* 0x00000006000f7c82 */ /* 0x000fe20008000000 */
[----:B------:R-:W-:-:S09]  /*39e0*/  UMOV UR58, UR18 ;  /* 0x00000012003a7c82 */ /* 0x000fd20008000000 */
.L_x_74:
[----:B--2---:R-:W-:Y:S01]  /*39f0*/  ULEA UR14, UR58, UR7, 0x3 ;  /* 0x000000073a0e7291 */ /* 0x004fe2000f8e18ff */
[----:B---3--:R-:W-:Y:S11]  /*3a00*/  @P2 BRA `(.L_x_72) ;  /* 0x00000000000c2947 */ /* 0x008ff60003800000 */
[----:B-1----:R-:W-:Y:S04]  /*3a10*/  SHF.L.U32 R4, R2, 0x1f, RZ ;  /* 0x0000001f02047819 */ /* 0x002fe800000006ff */
[----:B------:R-:W1:Y:S02]  /*3a20*/  SYNCS.PHASECHK.TRANS64.TRYWAIT P0, [UR14], R4 ;  /* 0x00000004ff0075a7 */ /* 0x000e64000800110e */
[----:B-1----:R-:W-:Y:S05]  /*3a30*/  @!P0 BRA `(.L_x_73) ;  /* 0x0000004800f88947 */ /* 0x002fea0003800000 */
.L_x_72:
[----:B------:R-:W-:Y:S01]  /*3a40*/  UISETP.NE.AND UP0, UPT, UR15, 0x1, UPT ;  /* 0x000000010f00788c */ /* 0x000fe2000bf05270 */
[----:B------:R-:W-:Y:S01]  /*3a50*/  PLOP3.LUT P2, PT, PT, PT, PT, 0x80, 0x8 ;  /* 0x000000000008781c */ /* 0x000fe20003f4f070 */
[----:B------:R-:W-:Y:S02]  /*3a60*/  UIADD3 UR18, UPT, UPT, UR58, 0x1, URZ ;  /* 0x000000013a127890 */ /* 0x000fe4000fffe0ff */
[----:B------:R-:W-:Y:S02]  /*3a70*/  ULEA UR68, UR58, UR13, 0x9 ;  /* 0x0000000d3a447291 */ /* 0x000fe4000f8e48ff */
[----:B------:R-:W-:Y:S01]  /*3a80*/  UISETP.NE.AND UP1, UPT, UR18, 0x5, UPT ;  /* 0x000000051200788c */ /* 0x000fe2000bf25270 */
[----:B------:R-:W-:Y:S01]  /*3a90*/  PLOP3.LUT P0, PT, PT, PT, UP0, 0x80, 0x8 ;  /* 0x000000000008781c */ /* 0x000fe20003f0f008 */
[----:B------:R-:W-:Y:S02]  /*3aa0*/  ULEA UR66, UR58, UR12, 0xb ;  /* 0x0000000c3a427291 */ /* 0x000fe4000f8e58ff */
[----:B------:R-:W-:Y:S02]  /*3ab0*/  USEL UR39, URZ, 0x1, UP1 ;  /* 0x00000001ff277887 */ /* 0x000fe40008800000 */
[----:B------:R-:W-:Y:S02]  /*3ac0*/  USEL UR18, UR18, URZ, UP1 ;  /* 0x000000ff12127287 */ /* 0x000fe40008800000 */
[----:B------:R-:W-:Y:S02]  /*3ad0*/  UIADD3 UR64, UPT, UPT, UR68, 0x2, URZ ;  /* 0x0000000244407890 */ /* 0x000fe4000fffe0ff */
[----:B------:R-:W-:Y:S01]  /*3ae0*/  @UP0 ULEA UR38, UR18, UR7, 0x3 ;  /* 0x0000000712260291 */ /* 0x000fe2000f8e18ff */
[----:B------:R-:W-:Y:S01]  /*3af0*/  LOP3.LUT R2, R2, UR39, RZ, 0x3c, !PT ;  /* 0x0000002702027c12 */ /* 0x000fe2000f8e3cff */
[----:B------:R-:W-:Y:S02]  /*3b00*/  UIADD3 UR62, UPT, UPT, UR66, 0x2, URZ ;  /* 0x00000002423e7890 */ /* 0x000fe4000fffe0ff */
[----:B------:R-:W-:Y:S01]  /*3b10*/  UIADD3 UR60, UPT, UPT, UR68, 0x4, URZ ;  /* 0x00000004443c7890 */ /* 0x000fe2000fffe0ff */
[----:B-1----:R-:W-:Y:S01]  /*3b20*/  @P0 SHF.L.U32 R0, R2, 0x1f, RZ ;  /* 0x0000001f02000819 */ /* 0x002fe200000006ff */
[----:B------:R-:W-:Y:S02]  /*3b30*/  UIADD3 UR58, UPT, UPT, UR66, 0x4, URZ ;  /* 0x00000004423a7890 */ /* 0x000fe4000fffe0ff */
[----:B------:R-:W-:Y:S01]  /*3b40*/  UIADD3 UR56, UPT, UPT, UR68, 0x6, URZ ;  /* 0x0000000644387890 */ /* 0x000fe2000fffe0ff */
[----:B------:R2:W3:Y:S01]  /*3b50*/  @P0 SYNCS.PHASECHK.TRANS64.TRYWAIT P2, [UR38], R0 ;  /* 0x00000000ff0005a7 */ /* 0x0004e20008041126 */
[----:B------:R-:W-:Y:S02]  /*3b60*/  UIADD3 UR54, UPT, UPT, UR66, 0x6, URZ ;  /* 0x0000000642367890 */ /* 0x000fe4000fffe0ff */
        /* <DEDUP_REMOVED lines=10> */
[----:B------:R-:W-:Y:S02]  /*3c10*/  UIADD3 UR15, UPT, UPT, UR15, -0x1, URZ ;  /* 0xffffffff0f0f7890 */ /* 0x000fe4000fffe0ff */
[----:B------:R-:W-:Y:S01]  /*3c20*/  UISETP.NE.AND UP0, UPT, UR17, UR16, UPT ;  /* 0x000000101100728c */ /* 0x000fe2000bf05270 */
[----:B------:R-:W-:Y:S01]  /*3c30*/  UMOV UR69, 0x40004040 ;  /* 0x4000404000457882 */ /* 0x000fe20000000000 */
[----:B------:R-:W-:Y:S01]  /*3c40*/  UMOV UR67, 0x40004040 ;  /* 0x4000404000437882 */ /* 0x000fe20000000000 */
[----:B------:R-:W-:Y:S01]  /*3c50*/  UMOV UR65, 0x40004040 ;  /* 0x4000404000417882 */ /* 0x000fe20000000000 */
[----:B------:R-:W-:Y:S01]  /*3c60*/  UTCHMMA.2CTA gdesc[UR66], gdesc[UR68], tmem[UR9], tmem[UR36], idesc[UR37], UP3 ;  /* 0x00ff2444420075ea */ /* 0x000fe20009a00009 */
[----:B------:R-:W-:Y:S01]  /*3c70*/  UPLOP3.LUT UP3, UPT, UPT, UPT, UPT, 0x80, 0x8 ;  /* 0x000000000008789c */ /* 0x000fe20003f6f070 */
[----:B------:R-:W-:Y:S01]  /*3c80*/  UMOV UR63, 0x40004040 ;  /* 0x40004040003f7882 */ /* 0x000fe20000000000 */
[----:B------:R-:W-:Y:S01]  /*3c90*/  UMOV UR61, 0x40004040 ;  /* 0x40004040003d7882 */ /* 0x000fe20000000000 */
[----:B------:R-:W-:Y:S01]  /*3ca0*/  UTCHMMA.2CTA gdesc[UR62], gdesc[UR64], tmem[UR9], tmem[UR34], idesc[UR35], UPT ;  /* 0x00ff22403e0075ea */ /* 0x000fe2000ba00009 */
[----:B------:R-:W-:Y:S01]  /*3cb0*/  UMOV UR59, 0x40004040 ;  /* 0x40004040003b7882 */ /* 0x000fe20000000000 */
[----:B------:R-:W-:Y:S01]  /*3cc0*/  UMOV UR57, 0x40004040 ;  /* 0x4000404000397882 */ /* 0x000fe20000000000 */
[----:B------:R1:W-:Y:S01]  /*3cd0*/  UTCHMMA.2CTA gdesc[UR58], gdesc[UR60], tmem[UR9], tmem[UR32], idesc[UR33], UPT ;  /* 0x00ff203c3a0075ea */ /* 0x0003e2000ba00009 */
        /* <DEDUP_REMOVED lines=11> */
[----:B------:R-:W-:Y:S01]  /*3d90*/  UMOV UR39, 0x40004040 ;  /* 0x4000404000277882 */ /* 0x000fe20000000000 */
[----:B------:R2:W-:Y:S01]  /*3da0*/  UTCHMMA.2CTA gdesc[UR42], gdesc[UR44], tmem[UR9], tmem[UR24], idesc[UR25], UPT ;  /* 0x00ff182c2a0075ea */ /* 0x0005e2000ba00009 */
[----:B------:R2:W-:Y:S01]  /*3db0*/  UTCHMMA.2CTA gdesc[UR38], gdesc[UR40], tmem[UR9], tmem[UR22], idesc[UR23], UPT ;  /* 0x00ff1628260075ea */ /* 0x0005e2000ba00009 */
[----:B------:R2:W-:Y:S01]  /*3dc0*/  UTCBAR.2CTA.MULTICAST [UR14], URZ, UR11 ;  /* 0x000000ff0e0073e9 */ /* 0x0005e2000820080b */
[----:B-1----:R-:W-:Y:S01]  /*3dd0*/  UMOV UR58, UR18 ;  /* 0x00000012003a7c82 */ /* 0x002fe20008000000 */
[----:B------:R-:W-:Y:S05]  /*3de0*/  BRA.U UP0, `(.L_x_74) ;  /* 0xfffffffd00007547 */ /* 0x000fea000b83ffff */
.L_x_71:
[----:B------:R-:W-:Y:S01]  /*3df0*/  UIADD3 UR8, UPT, UPT, UR8, 0xb0, URZ ;  /* 0x000000b008087890 */ /* 0x000fe2000fffe0ff */
[----:B------:R-:W-:-:S08]  /*3e00*/  UMOV UR17, UR16 ;  /* 0x0000001000117c82 */ /* 0x000fd00008000000 */
[----:B------:R4:W-:Y:S01]  /*3e10*/  UTCBAR.2CTA.MULTICAST [UR8], URZ, UR10 ;  /* 0x000000ff080073e9 */ /* 0x0009e2000820080a */
[----:B------:R-:W-:Y:S02]  /*3e20*/  NOP ;  /* 0x0000000000007918 */ /* 0x000fe40000000000 */
.L_x_69:
[----:B------:R-:W-:Y:S01]  /*3e30*/  UIADD3 UR19, UPT, UPT, UR19, 0x1, URZ ;  /* 0x0000000113137890 */ /* 0x000fe2000fffe0ff */
[----:B------:R-:W-:-:S03]  /*3e40*/  ISETP.NE.AND P0, PT, R8, 0x2, PT ;  /* 0x000000020800780c */ /* 0x000fc60003f05270 */
[----:B------:R-:W-:Y:S01]  /*3e50*/  UISETP.NE.AND UP0, UPT, UR19, 0x4, UPT ;  /* 0x000000041300788c */ /* 0x000fe2000bf05270 */
[----:B-12---:R-:W-:Y:S02]  /*3e60*/  SEL R0, RZ, 0x1, P0 ;  /* 0x00000001ff007807 */ /* 0x006fe40000000000 */
[----:B------:R-:W-:Y:S01]  /*3e70*/  SEL R8, R8, RZ, P0 ;  /* 0x000000ff08087207 */ /* 0x000fe20000000000 */
[----:B----4-:R-:W-:Y:S01]  /*3e80*/  USEL UR8, URZ, 0x1, UP0 ;  /* 0x00000001ff087887 */ /* 0x010fe20008000000 */
[----:B------:R-:W-:Y:S01]  /*3e90*/  LOP3.LUT R3, R3, R0, RZ, 0x3c, !PT ;  /* 0x0000000003037212 */ /* 0x000fe200078e3cff */
[----:B------:R-:W-:-:S04]  /*3ea0*/  USEL UR19, UR19, URZ, UP0 ;  /* 0x000000ff13137287 */ /* 0x000fc80008000000 */
[----:B------:R-:W-:Y:S01]  /*3eb0*/  LOP3.LUT R9, R9, UR8, RZ, 0x3c, !PT ;  /* 0x0000000809097c12 */ /* 0x000fe2000f8e3cff */
[----:B------:R-:W-:Y:S07]  /*3ec0*/  @P1 BRA `(.L_x_75) ;  /* 0xfffffff800381947 */ /* 0x000fee000383ffff */
[----:B------:R-:W1:Y:S01]  /*3ed0*/  S2UR UR6, SR_CgaCtaId ;  /* 0x00000000000679c3 */ /* 0x000e620000008800 */
[----:B------:R-:W-:Y:S01]  /*3ee0*/  ELECT P0, URZ, PT ;  /* 0x0000000000ff782f */ /* 0x000fe20003800000 */
[----:B------:R-:W-:Y:S01]  /*3ef0*/  HFMA2 R0, -RZ, RZ, 0, 5.9604644775390625e-08 ;  /* 0x00000001ff007431 */ /* 0x000fe200000001ff */
[----:B------:R-:W-:-:S05]  /*3f00*/  UMOV UR8, 0x40 ;  /* 0x0000004000087882 */ /* 0x000fca0000000000 */
[----:B------:R-:W-:Y:S01]  /*3f10*/  UVIRTCOUNT.DEALLOC.SMPOOL 0x80 ;  /* 0x000000800000784c */ /* 0x000fe20000000000 */
[----:B------:R-:W-:Y:S02]  /*3f20*/  UISETP.NE.AND UP0, UPT, UR5, URZ, UPT ;  /* 0x000000ff0500728c */ /* 0x000fe4000bf05270 */
[----:B-1----:R-:W-:-:S09]  /*3f30*/  ULEA UR6, UR6, UR8, 0x18 ;  /* 0x0000000806067291 */ /* 0x002fd2000f8ec0ff */
[----:B------:R1:W-:Y:S01]  /*3f40*/  @P0 STS.U8 [UR6+0x1c], R0 ;  /* 0x00001c00ff000988 */ /* 0x0003e20008000006 */
[----:B------:R-:W-:Y:S05]  /*3f50*/  BRA.U UP0, `(.L_x_76) ;  /* 0x0000000100a07547 */ /* 0x000fea000b800000 */
[----:B------:R-:W-:Y:S01]  /*3f60*/  UIADD3 UR5, UPT, UPT, UR7, 0xd0, URZ ;  /* 0x000000d007057890 */ /* 0x000fe2000fffe0ff */
[----:B------:R-:W-:-:S03]  /*3f70*/  SHF.L.U32 R2, R9, 0x1f, RZ ;  /* 0x0000001f09027819 */ /* 0x000fc600000006ff */
[----:B------:R-:W-:-:S09]  /*3f80*/  ULEA UR8, UR19, UR5, 0x3 ;  /* 0x0000000513087291 */ /* 0x000fd2000f8e18ff */
[----:B------:R-:W2:Y:S02]  /*3f90*/  SYNCS.PHASECHK.TRANS64.TRYWAIT P0, [UR8], R2 ;  /* 0x00000002ff0075a7 */ /* 0x000ea40008001108 */
[----:B--2---:R-:W-:Y:S05]  /*3fa0*/  @!P0 BRA `(.L_x_77) ;  /* 0x0000004400b48947 */ /* 0x004fea0003800000 */
.L_x_159:
        /* <DEDUP_REMOVED lines=9> */
.L_x_161:
        /* <DEDUP_REMOVED lines=9> */
.L_x_163:
[----:B------:R-:W-:-:S04]  /*40d0*/  UIADD3 UR9, UPT, UPT, UR9, 0x1, URZ ;  /* 0x0000000109097890 */ /* 0x000fc8000fffe0ff */
[----:B------:R-:W-:-:S04]  /*40e0*/  UISETP.NE.AND UP1, UPT, UR9, 0x4, UPT ;  /* 0x000000040900788c */ /* 0x000fc8000bf25270 */
[----:B------:R-:W-:Y:S02]  /*40f0*/  USEL UR8, URZ, 0x1, UP1 ;  /* 0x00000001ff087887 */ /* 0x000fe40008800000 */
[----:B------:R-:W-:-:S04]  /*4100*/  USEL UR9, UR9, URZ, UP1 ;  /* 0x000000ff09097287 */ /* 0x000fc80008800000 */
[----:B------:R-:W-:Y:S01]  /*4110*/  ULEA UR9, UR9, UR5, 0x3 ;  /* 0x0000000509097291 */ /* 0x000fe2000f8e18ff */
[----:B------:R-:W-:-:S04]  /*4120*/  LOP3.LUT R2, R2, UR8, RZ, 0x3c, !PT ;  /* 0x0000000802027c12 */ /* 0x000fc8000f8e3cff */
[----:B------:R-:W-:Y:S01]  /*4130*/  SHF.L.U32 R2, R2, 0x1f, RZ ;  /* 0x0000001f02027819 */ /* 0x000fe200000006ff */
[----:B-1----:R-:W-:-:S04]  /*4140*/  IMAD.U32 R0, RZ, RZ, UR9 ;  /* 0x00000009ff007e24 */ /* 0x002fc8000f8e00ff */
[----:B------:R1:W2:Y:S03]  /*4150*/  SYNCS.PHASECHK.TRANS64.TRYWAIT P0, [R0+URZ], R2 ;  /* 0x00000002000075a7 */ /* 0x0002a600080011ff */
[----:B--2---:R-:W-:Y:S05]  /*4160*/  @!P0 NANOSLEEP.SYNCS 0x989680 ;  /* 0x009896800000895d */ /* 0x004fea0003900000 */
[----:B------:R-:W2:Y:S02]  /*4170*/  @!P0 SYNCS.PHASECHK.TRANS64 P0, [R0+URZ], R2 ;  /* 0x00000002000085a7 */ /* 0x000ea400080010ff */
[----:B--2---:R-:W-:Y:S05]  /*4180*/  @P0 BRA `(.L_x_80) ;  /* 0x0000000000200947 */ /* 0x004fea0003800000 */
.L_x_81:
[----:B--2---:R2:W4:Y:S02]  /*4190*/  SYNCS.PHASECHK.TRANS64.TRYWAIT P0, [R0+URZ], R2 ;  /* 0x00000002000075a7 */ /* 0x00452400080011ff */
[----:B----4-:R-:W-:Y:S05]  /*41a0*/  @!P0 NANOSLEEP.SYNCS 0x989680 ;  /* 0x009896800000895d */ /* 0x010fea0003900000 */
[----:B------:R-:W4:Y:S02]  /*41b0*/  @!P0 SYNCS.PHASECHK.TRANS64 P0, [R0+URZ], R2 ;  /* 0x00000002000085a7 */ /* 0x000f2400080010ff */
[----:B----4-:R-:W-:Y:S05]  /*41c0*/  @!P0 BRA `(.L_x_81) ;  /* 0xfffffffc00f08947 */ /* 0x010fea000383ffff */
[----:B------:R-:W-:Y:S05]  /*41d0*/  BRA `(.L_x_80) ;  /* 0x00000000000c7947 */ /* 0x000fea0003800000 */
.L_x_76:
[----:B------:R-:W-:-:S04]  /*41e0*/  UIADD3 UR5, UPT, UPT, UR7, 0x110, URZ ;  /* 0x0000011007057890 */ /* 0x000fc8000fffe0ff */
[----:B------:R-:W-:-:S09]  /*41f0*/  UPRMT UR5, UR4, 0x654, UR5 ;  /* 0x0000065404057896 */ /* 0x000fd20008000005 */
[----:B------:R-:W-:Y:S03]  /*4200*/  SYNCS.ARRIVE.TRANS64.RED.A1T0 RZ, [UR5], RZ ;  /* 0x000000ffffff79a7 */ /* 0x000fe60008100405 */
.L_x_80:
[----:B-12---:R-:W-:Y:S01]  /*4210*/  SHF.L.U32 R2, RZ, 0x1f, RZ ;  /* 0x0000001fff027819 */ /* 0x006fe200000006ff */
[----:B------:R-:W-:Y:S01]  /*4220*/  UIADD3 UR5, UPT, UPT, UR7, 0x110, URZ ;  /* 0x0000011007057890 */ /* 0x000fe2000fffe0ff */
[----:B------:R-:W-:Y:S02]  /*4230*/  PLOP3.LUT P0, PT, PT, PT, UP0, 0x80, 0x8 ;  /* 0x000000000008781c */ /* 0x000fe40003f0f008 */
[----:B------:R-:W1:Y:S02]  /*4240*/  SYNCS.PHASECHK.TRANS64.TRYWAIT P1, [UR7+0x110], R2 ;  /* 0x00011002ff0075a7 */ /* 0x000e640008021107 */
[----:B-1----:R-:W-:Y:S09]  /*4250*/  @!P1 BRA `(.L_x_82) ;  /* 0x0000004400509947 */ /* 0x002ff20003800000 */
.L_x_165:
[----:B------:R-:W-:Y:S01]  /*4260*/  @!UP0 UPRMT UR5, UR4, 0x654, UR5 ;  /* 0x0000065404058896 */ /* 0x000fe20008000005 */
[----:B------:R-:W-:Y:S02]  /*4270*/  UMOV UR8, 0xffff ;  /* 0x0000ffff00087882 */ /* 0x000fe40000000000 */
[----:B------:R-:W-:-:S06]  /*4280*/  UMOV UR4, 0x1 ;  /* 0x0000000100047882 */ /* 0x000fcc0000000000 */
[----:B------:R-:W-:Y:S01]  /*4290*/  @!P0 SYNCS.ARRIVE.TRANS64.RED.A1T0 RZ, [UR5], RZ ;  /* 0x000000ffffff89a7 */ /* 0x000fe20008100405 */
[----:B------:R-:W-:Y:S01]  /*42a0*/  NOP ;  /* 0x0000000000007918 */ /* 0x000fe20000000000 */
[----:B-1----:R-:W1:Y:S01]  /*42b0*/  LDS R0, [UR6+0x14] ;  /* 0x00001406ff007984 */ /* 0x002e620008000800 */
[----:B------:R-:W-:-:S04]  /*42c0*/  ULOP3.LUT UR5, UR21, 0xffff, URZ, 0xc0, !UPT ;  /* 0x0000ffff15057892 */ /* 0x000fc8000f8ec0ff */
[----:B------:R-:W-:-:S04]  /*42d0*/  USHF.R.U32.HI UR5, URZ, 0x5, UR5 ;  /* 0x00000005ff057899 */ /* 0x000fc80008011605 */
[----:B------:R-:W-:Y:S02]  /*42e0*/  USHF.L.U32 UR8, UR8, UR5, URZ ;  /* 0x0000000508087299 */ /* 0x000fe400080006ff */
[----:B------:R-:W-:-:S04]  /*42f0*/  USHF.L.U32 UR4, UR4, UR5, URZ ;  /* 0x0000000504047299 */ /* 0x000fc800080006ff */
[----:B-1----:R-:W-:-:S04]  /*4300*/  LOP3.LUT R0, R0, UR8, RZ, 0xc0, !PT ;  /* 0x0000000800007c12 */ /* 0x002fc8000f8ec0ff */
[----:B------:R-:W-:-:S13]  /*4310*/  ISETP.NE.AND P0, PT, R0, UR8, PT ;  /* 0x0000000800007c0c */ /* 0x000fda000bf05270 */
[----:B------:R-:W-:Y:S05]  /*4320*/  @P0 BRA `(.L_x_83) ;  /* 0x0000000000580947 */ /* 0x000fea0003800000 */
[----:B------:R-:W1:Y:S02]  /*4330*/  LDS R0, [UR6+0x18] ;  /* 0x00001806ff007984 */ /* 0x000e640008000800 */
[----:B-1----:R-:W-:-:S04]  /*4340*/  LOP3.LUT R0, R0, UR4, RZ, 0xc0, !PT ;  /* 0x0000000400007c12 */ /* 0x002fc8000f8ec0ff */
[----:B------:R-:W-:-:S13]  /*4350*/  ISETP.NE.AND P0, PT, R0, UR4, PT ;  /* 0x0000000400007c0c */ /* 0x000fda000bf05270 */
[----:B------:R-:W-:Y:S05]  /*4360*/  @P0 BRA `(.L_x_84) ;  /* 0x00000000003c0947 */ /* 0x000fea0003800000 */
[----:B------:R-:W1:Y:S01]  /*4370*/  S2R R2, SR_LANEID ;  /* 0x0000000000027919 */ /* 0x000e620000000000 */
[----:B------:R-:W-:Y:S01]  /*4380*/  ULOP3.LUT UR8, URZ, UR8, URZ, 0x33, !UPT ;  /* 0x00000008ff087292 */ /* 0x000fe2000f8e33ff */
[----:B------:R-:W-:Y:S02]  /*4390*/  VOTEU.ANY UR7, UPT, PT ;  /* 0x0000000000077886 */ /* 0x000fe400038e0100 */
[----:B------:R-:W-:-:S03]  /*43a0*/  UFLO.U32 UR7, UR7 ;  /* 0x00000007000772bd */ /* 0x000fc600080e0000 */
[----:B------:R-:W-:-:S04]  /*43b0*/  IMAD.U32 R0, RZ, RZ, UR8 ;  /* 0x00000008ff007e24 */ /* 0x000fc8000f8e00ff */
[----:B------:R2:W4:Y:S02]  /*43c0*/  REDUX UR5, R0 ;  /* 0x00000000000573c4 */ /* 0x0005240000000000 */
[----:B------:R1:W-:Y:S02]  /*43d0*/  UTCATOMSWS.AND URZ, UR8 ;  /* 0x0000000800ff79e3 */ /* 0x0003e40008000000 */
[----:B-1----:R-:W-:Y:S02]  /*43e0*/  ISETP.EQ.U32.AND P0, PT, R2, UR7, PT ;  /* 0x0000000702007c0c */ /* 0x002fe4000bf02070 */
[----:B--2---:R-:W-:Y:S02]  /*43f0*/  LOP3.LUT R0, RZ, UR4, RZ, 0x33, !PT ;  /* 0x00000004ff007c12 */ /* 0x004fe4000f8e33ff */
[----:B----4-:R-:W-:Y:S02]  /*4400*/  MOV R2, UR5 ;  /* 0x0000000500027c02 */ /* 0x010fe40008000f00 */
[----:B------:R-:W1:Y:S07]  /*4410*/  REDUX UR4, R0 ;  /* 0x00000000000473c4 */ /* 0x000e6e0000000000 */
[----:B------:R2:W-:Y:S01]  /*4420*/  @P0 ATOMS.AND RZ, [UR6+0x14], R2 ;  /* 0x00001402ffff098c */ /* 0x0005e2000a800006 */
[----:B-1----:R-:W-:-:S05]  /*4430*/  IMAD.U32 R0, RZ, RZ, UR4 ;  /* 0x00000004ff007e24 */ /* 0x002fca000f8e00ff */
[----:B------:R2:W-:Y:S01]  /*4440*/  @P0 ATOMS.AND RZ, [UR6+0x18], R0 ;  /* 0x00001800ffff098c */ /* 0x0005e2000a800006 */
[----:B------:R-:W-:Y:S05]  /*4450*/  BRA `(.L_x_85) ;  /* 0x0000000000147947 */ /* 0x000fea0003800000 */
.L_x_84:
[----:B------:R-:W-:Y:S02]  /*4460*/  MOV R2, 0x4480 ;  /* 0x0000448000027802 */ /* 0x000fe40000000f00 */
[----:B---3-5:R-:W-:Y:S05]  /*4470*/  CALL.REL.NOINC `($__internal_0_$__cuda_sm10x_tcgen05_guardrail_trap_col_being_dealloced_not_returned_by_alloc) ;  /* 0x0000004400bc7944 */ /* 0x028fea0003c00000 */
[----:B------:R-:W-:Y:S05]  /*4480*/  BRA `(.L_x_85) ;  /* 0x0000000000087947 */ /* 0x000fea0003800000 */
.L_x_83:
[----:B------:R-:W-:Y:S02]  /*4490*/  MOV R2, 0x44b0 ;  /* 0x000044b000027802 */ /* 0x000fe40000000f00 */
[----:B---3-5:R-:W-:Y:S05]  /*44a0*/  CALL.REL.NOINC `($__internal_2_$__cuda_sm10x_tcgen05_guardrail_trap_unallocated_columns_being_dealloced) ;  /* 0x0000004400c87944 */ /* 0x028fea0003c00000 */
.L_x_85:
[----:B------:R-:W-:Y:S01]  /*44b0*/  NOP ;  /* 0x0000000000007918 */ /* 0x000fe20000000000 */
[----:B------:R-:W-:Y:S05]  /*44c0*/  EXIT ;  /* 0x000000000000794d */ /* 0x000fea0003800000 */
.L_x_56:
[----:B------:R-:W-:-:S09]  /*44d0*/  UISETP.NE.OR UP5, UPT, UR10, 0x3, !UP5 ;  /* 0x000000030a00788c */ /* 0x000fd2000efa5670 */
[----:B------:R-:W-:Y:S05]  /*44e0*/  BRA.U UP5, `(.L_x_86) ;  /* 0x0000000d05b07547 */ /* 0x000fea000b800000 */
[----:B------:R-:W1:Y:S01]  /*44f0*/  LDC R0, c[0x0][0xb30] ;  /* 0x0002cc00ff007b82 */ /* 0x000e620000000800 */
[----:B------:R-:W2:Y:S01]  /*4500*/  LDCU.64 UR8, c[0x0][0x888] ;  /* 0x00011100ff0877ac */ /* 0x000ea20008000a00 */
[----:B------:R-:W-:Y:S02]  /*4510*/  HFMA2 R27, -RZ, RZ, 0, 0 ;  /* 0x00000000ff1b7431 */ /* 0x000fe400000001ff */
[----:B------:R-:W-:Y:S01]  /*4520*/  IMAD.MOV.U32 R29, RZ, RZ, 0x1 ;  /* 0x00000001ff1d7424 */ /* 0x000fe200078e00ff */
[----:B------:R-:W-:Y:S01]  /*4530*/  MOV R25, 0x2000 ;  /* 0x0000200000197802 */ /* 0x000fe20000000f00 */
[----:B------:R-:W3:Y:S01]  /*4540*/  LDCU.64 UR4, c[0x0][0x890] ;  /* 0x00011200ff0477ac */ /* 0x000ee20008000a00 */
[----:B------:R-:W-:Y:S01]  /*4550*/  IMAD.MOV.U32 R28, RZ, RZ, RZ ;  /* 0x000000ffff1c7224 */ /* 0x000fe200078e00ff */
[----:B------:R-:W4:Y:S01]  /*4560*/  LDC R24, c[0x0][0x370] ;  /* 0x0000dc00ff187b82 */ /* 0x000f220000000800 */
[----:B------:R-:W-:Y:S01]  /*4570*/  UMOV UR6, 0x400 ;  /* 0x0000040000067882 */ /* 0x000fe20000000000 */
[----:B------:R-:W-:-:S02]  /*4580*/  UPLOP3.LUT UP1, UPT, UPT, UPT, UPT, 0x40, 0x4 ;  /* 0x000000000004789c */ /* 0x000fc40003f2e870 */
[----:B------:R-:W-:Y:S01]  /*4590*/  ULEA UR6, UR37, UR6, 0x18 ;  /* 0x0000000625067291 */ /* 0x000fe2000f8ec0ff */
[----:B------:R-:W-:-:S03]  /*45a0*/  UMOV UR13, URZ ;  /* 0x000000ff000d7c82 */ /* 0x000fc60008000000 */
[----:B------:R-:W4:Y:S01]  /*45b0*/  LDC R3, c[0x0][0xb0c] ;  /* 0x0002c300ff037b82 */ /* 0x000f220000000800 */
[----:B--2---:R-:W-:Y:S02]  /*45c0*/  UISETP.NE.U32.AND UP3, UPT, UR8, URZ, UPT ;  /* 0x000000ff0800728c */ /* 0x004fe4000bf65070 */
[----:B---3--:R-:W-:-:S05]  /*45d0*/  UISETP.NE.U32.AND UP4, UPT, UR4, URZ, UPT ;  /* 0x000000ff0400728c */ /* 0x008fca000bf85070 */
[----:B------:R-:W2:Y:S01]  /*45e0*/  LDC R18, c[0x0][0xb20] ;  /* 0x0002c800ff127b82 */ /* 0x000ea20000000800 */
[----:B-1----:R-:W-:Y:S01]  /*45f0*/  ISETP.NE.AND P1, PT, R0, 0x1, PT ;  /* 0x000000010000780c */ /* 0x002fe20003f25270 */
[----:B------:R-:W-:Y:S02]  /*4600*/  UISETP.NE.AND.EX UP3, UPT, UR9, URZ, UPT, UP3 ;  /* 0x000000ff0900728c */ /* 0x000fe4000bf65330 */
[----:B------:R-:W-:-:S04]  /*4610*/  UISETP.NE.AND.EX UP4, UPT, UR5, URZ, UPT, UP4 ;  /* 0x000000ff0500728c */ /* 0x000fc8000bf85340 */
[----:B------:R-:W1:Y:S08]  /*4620*/  LDC.64 R30, c[0x0][0x348] ;  /* 0x0000d200ff1e7b82 */ /* 0x000e700000000a00 */
[----:B------:R-:W3:Y:S08]  /*4630*/  LDC.64 R16, c[0x0][0xb10] ;  /* 0x0002c400ff107b82 */ /* 0x000ef00000000a00 */
[----:B------:R-:W1:Y:S08]  /*4640*/  LDC.64 R6, c[0x0][0xb18] ;  /* 0x0002c600ff067b82 */ /* 0x000e700000000a00 */
[----:B------:R-:W1:Y:S08]  /*4650*/  LDC.64 R4, c[0x0][0xb28] ;  /* 0x0002ca00ff047b82 */ /* 0x000e700000000a00 */
[----:B--2-4-:R-:W1:Y:S02]  /*4660*/  LDC R19, c[0x0][0x374] ;  /* 0x0000dd00ff137b82 */ /* 0x014e640000000800 */
.L_x_95:
[C---:B------:R-:W-:Y:S02]  /*4670*/  LEA R0, R28.reuse, UR6, 0x3 ;  /* 0x000000061c007c11 */ /* 0x040fe4000f8e18ff */
[----:B------:R-:W-:Y:S02]  /*4680*/  SHF.L.U32 R2, R27, 0x1f, RZ ;  /* 0x0000001f1b027819 */ /* 0x000fe400000006ff */
[----:B------:R-:W-:Y:S02]  /*4690*/  LEA R20, R28, UR6, 0x4 ;  /* 0x000000061c147c11 */ /* 0x000fe4000f8e20ff */
[----:B--2---:R-:W2:Y:S02]  /*46a0*/  SYNCS.PHASECHK.TRANS64.TRYWAIT P0, [R0+URZ+0x90], R2 ;  /* 0x00009002000075a7 */ /* 0x004ea400080011ff */
[----:B--2---:R-:W-:Y:S05]  /*46b0*/  @!P0 BRA `(.L_x_87) ;  /* 0x0000004000508947 */ /* 0x004fea0003800000 */
.L_x_166:
[----:B------:R-:W-:Y:S01]  /*46c0*/  ISETP.GE.AND P0, PT, R40, 0x1, PT ;  /* 0x000000012800780c */ /* 0x000fe20003f06270 */
[----:B------:R-:W4:Y:S01]  /*46d0*/  LDS.128 R20, [R20+0x120] ;  /* 0x0001200014147984 */ /* 0x000f220000000c00 */
[----:B--2---:R-:W-:Y:S01]  /*46e0*/  VIADD R0, R0, 0xa0 ;  /* 0x000000a000007836 */ /* 0x004fe20000000000 */
[----:B------:R-:W-:Y:S01]  /*46f0*/  @!PT LDS RZ, [RZ] ;  /* 0x00000000fffff984 */ /* 0x000fe20000000800 */
[----:B------:R-:W-:Y:S01]  /*4700*/  @!PT LDS RZ, [RZ] ;  /* 0x00000000fffff984 */ /* 0x000fe20000000800 */
[----:B------:R-:W-:Y:S01]  /*4710*/  @!PT LDS RZ, [RZ] ;  /* 0x00000000fffff984 */ /* 0x000fe20000000800 */
[----:B------:R-:W-:Y:S01]  /*4720*/  @!PT LDS RZ, [RZ] ;  /* 0x00000000fffff984 */ /* 0x000fe20000000800 */
[----:B------:R2:W-:Y:S06]  /*4730*/  MEMBAR.ALL.CTA ;  /* 0x0000000000007992 */ /* 0x0005ec0000008000 */
[----:B--2---:R-:W2:Y:S01]  /*4740*/  FENCE.VIEW.ASYNC.S ;  /* 0x00000000000073c6 */ /* 0x004ea20000000000 */
[----:B------:R-:W-:Y:S04]  /*4750*/  PRMT R0, RZ, 0x654, R0 ;  /* 0x00000654ff007816 */ /* 0x000fe80000000000 */
[----:B--2---:R2:W-:Y:S01]  /*4760*/  SYNCS.ARRIVE.TRANS64.RED.A1T0 RZ, [R0+URZ], RZ ;  /* 0x000000ff00ff79a7 */ /* 0x0045e200081004ff */
[----:B----4-:R-:W-:Y:S11]  /*4770*/  LOP3.LUT P3, RZ, R22, 0x1, RZ, 0xc0, !PT ;  /* 0x0000000116ff7812 */ /* 0x010ff6000786c0ff */
[----:B------:R-:W-:Y:S02]  /*4780*/  @!UPT UIADD3 URZ, UPT, UPT, URZ, URZ, URZ ;  /* 0x000000fffffff290 */ /* 0x000fe4000fffe0ff */
[----:B------:R-:W-:Y:S02]  /*4790*/  @P3 MOV R11, R20 ;  /* 0x00000014000b3202 */ /* 0x000fe40000000f00 */
[----:B------:R-:W-:Y:S01]  /*47a0*/  @P3 LOP3.LUT R10, R21, 0xffff, RZ, 0xc0, !PT ;  /* 0x0000ffff150a3812 */ /* 0x000fe200078ec0ff */
[----:B--2---:R-:W-:Y:S06]  /*47b0*/  @!P0 BRA `(.L_x_88) ;  /* 0x0000000000a48947 */ /* 0x004fec0003800000 */
[-C--:B-1----:R-:W-:Y:S01]  /*47c0*/  IMAD.HI.U32 R0, R19, R7.reuse, RZ ;  /* 0x0000000713007227 */ /* 0x082fe200078e00ff */
[----:B------:R-:W-:Y:S02]  /*47d0*/  ISETP.NE.AND P0, PT, R6, 0x1, PT ;  /* 0x000000010600780c */ /* 0x000fe40003f05270 */
[----:B------:R-:W-:Y:S01]  /*47e0*/  ISETP.NE.AND P2, PT, R40, 0x1, PT ;  /* 0x000000012800780c */ /* 0x000fe20003f45270 */
[----:B---3--:R-:W-:Y:S01]  /*47f0*/  IMAD.HI.U32 R9, R24, R16, RZ ;  /* 0x0000001018097227 */ /* 0x008fe200078e00ff */
[----:B------:R-:W-:Y:S02]  /*4800*/  SHF.R.U32.HI R0, RZ, R18, R0 ;  /* 0x00000012ff007219 */ /* 0x000fe40000011600 */
[----:B------:R-:W-:Y:S01]  /*4810*/  ISETP.NE.AND P4, PT, R3, 0x1, PT ;  /* 0x000000010300780c */ /* 0x000fe20003f85270 */
[----:B------:R-:W-:Y:S01]  /*4820*/  IMAD.HI.U32 R13, R10, R7, RZ ;  /* 0x000000070a0d7227 */ /* 0x000fe200078e00ff */
[----:B------:R-:W-:Y:S02]  /*4830*/  SHF.R.U32.HI R9, RZ, R17, R9 ;  /* 0x00000011ff097219 */ /* 0x000fe40000011609 */
[----:B------:R-:W-:Y:S01]  /*4840*/  SEL R0, R19, R0, !P0 ;  /* 0x0000000013007207 */ /* 0x000fe20004000000 */
[----:B------:R-:W-:Y:S01]  /*4850*/  IMAD.HI.U32 R12, R11, R16, RZ ;  /* 0x000000100b0c7227 */ /* 0x000fe200078e00ff */
[----:B------:R-:W-:Y:S03]  /*4860*/  SEL R9, R24, R9, !P4 ;  /* 0x0000000918097207 */ /* 0x000fe60006000000 */
[-C--:B------:R-:W-:Y:S01]  /*4870*/  IMAD.HI.U32 R8, R0, R4.reuse, RZ ;  /* 0x0000000400087227 */ /* 0x080fe200078e00ff */
[----:B------:R-:W-:Y:S03]  /*4880*/  SHF.R.U32.HI R12, RZ, R17, R12 ;  /* 0x00000011ff0c7219 */ /* 0x000fe6000001160c */
[----:B------:R-:W-:Y:S01]  /*4890*/  IMAD.HI.U32 R2, R9, R4, RZ ;  /* 0x0000000409027227 */ /* 0x000fe200078e00ff */
[-C--:B------:R-:W-:Y:S02]  /*48a0*/  @P2 SHF.R.U32.HI R0, RZ, R5.reuse, R8 ;  /* 0x00000005ff002219 */ /* 0x080fe40000011608 */
[----:B------:R-:W-:Y:S02]  /*48b0*/  SHF.R.U32.HI R8, RZ, R18, R13 ;  /* 0x00000012ff087219 */ /* 0x000fe4000001160d */
[----:B------:R-:W-:Y:S01]  /*48c0*/  @P2 SHF.R.U32.HI R9, RZ, R5, R2 ;  /* 0x00000005ff092219 */ /* 0x000fe20000011602 */
[----:B------:R-:W-:Y:S01]  /*48d0*/  IMAD R0, R40, R0, RZ ;  /* 0x0000000028007224 */ /* 0x000fe200078e02ff */
[----:B------:R-:W-:Y:S02]  /*48e0*/  SEL R8, R10, R8, !P0 ;  /* 0x000000080a087207 */ /* 0x000fe40004000000 */
[----:B------:R-:W-:Y:S01]  /*48f0*/  SEL R2, R11, R12, !P4 ;  /* 0x0000000c0b027207 */ /* 0x000fe20006000000 */
[----:B------:R-:W-:Y:S01]  /*4900*/  IMAD R12, R40, R9, RZ ;  /* 0x00000009280c7224 */ /* 0x000fe200078e02ff */
[C---:B------:R-:W-:Y:S01]  /*4910*/  ISETP.GE.AND P0, PT, R8.reuse, R0, PT ;  /* 0x000000000800720c */ /* 0x040fe20003f06270 */
[----:B------:R-:W-:Y:S03]  /*4920*/  IMAD.HI.U32 R0, R8, R4, RZ ;  /* 0x0000000408007227 */ /* 0x000fe600078e00ff */
[----:B------:R-:W-:Y:S02]  /*4930*/  ISETP.GE.OR P0, PT, R2, R12, P0 ;  /* 0x0000000c0200720c */ /* 0x000fe40000706670 */
[-C--:B------:R-:W-:Y:S04]  /*4940*/  SHF.R.U32.HI R0, RZ, R5.reuse, R0 ;  /* 0x00000005ff007219 */ /* 0x080fe80000011600 */
[----:B------:R-:W-:Y:S05]  /*4950*/  SEL R13, R8, R0, !P2 ;  /* 0x00000000080d7207 */ /* 0x000fea0005000000 */
[----:B------:R-:W-:Y:S02]  /*4960*/  IMAD.MOV R12, RZ, RZ, -R13 ;  /* 0x000000ffff0c7224 */ /* 0x000fe400078e0a0d */
[----:B------:R-:W-:Y:S04]  /*4970*/  @!P0 IMAD.HI.U32 R0, R2, R4, RZ ;  /* 0x0000000402008227 */ /* 0x000fe800078e00ff */
[----:B------:R-:W-:Y:S01]  /*4980*/  IMAD R12, R40, R12, R8 ;  /* 0x0000000c280c7224 */ /* 0x000fe200078e0208 */
[----:B------:R-:W-:Y:S04]  /*4990*/  @!P0 SHF.R.U32.HI R0, RZ, R5, R0 ;  /* 0x00000005ff008219 */ /* 0x000fe80000011600 */
[----:B------:R-:W-:Y:S04]  /*49a0*/  @!P0 SEL R0, R2, R0, !P2 ;  /* 0x0000000002008207 */ /* 0x000fe80005000000 */
[----:B------:R-:W-:Y:S01]  /*49b0*/  @!P0 IADD3 R13, PT, PT, R13, -R0, RZ ;  /* 0x800000000d0d8210 */ /* 0x000fe20007ffe0ff */
[----:B------:R-:W-:Y:S01]  /*49c0*/  @!P0 IMAD R0, R9, R12, R0 ;  /* 0x0000000c09008224 */ /* 0x000fe200078e0200 */
[----:B------:R-:W-:Y:S01]  /*49d0*/  IADD3 R9, PT, PT, -R8, RZ, RZ ;  /* 0x000000ff08097210 */ /* 0x000fe20007ffe1ff */
[--C-:B------:R-:W-:Y:S02]  /*49e0*/  IMAD.MOV R12, RZ, RZ, -R2.reuse ;  /* 0x000000ffff0c7224 */ /* 0x100fe400078e0a02 */
[----:B------:R-:W-:Y:S02]  /*49f0*/  @!P0 IMAD R8, R13, R40, R2 ;  /* 0x000000280d088224 */ /* 0x000fe400078e0202 */
[----:B------:R-:W-:Y:S02]  /*4a00*/  @!P0 IMAD.MOV.U32 R2, RZ, RZ, R0 ;  /* 0x000000ffff028224 */ /* 0x000fe400078e0000 */
[----:B------:R-:W-:Y:S02]  /*4a10*/  IMAD R11, R3, R12, R11 ;  /* 0x0000000c030b7224 */ /* 0x000fe400078e020b */
[----:B------:R-:W-:Y:S02]  /*4a20*/  IMAD R10, R6, R9, R10 ;  /* 0x00000009060a7224 */ /* 0x000fe400078e020a */
[----:B------:R-:W-:Y:S02]  /*4a30*/  IMAD R11, R2, R3, R11 ;  /* 0x00000003020b7224 */ /* 0x000fe400078e020b */
[----:B------:R-:W-:Y:S02]  /*4a40*/  IMAD R10, R8, R6, R10 ;  /* 0x00000006080a7224 */ /* 0x000fe400078e020a */
.L_x_88:
[----:B------:R-:W-:Y:S05]  /*4a50*/  BRA.U UP1, `(.L_x_89) ;  /* 0x0000000101107547 */ /* 0x000fea000b800000 */
[----:B------:R-:W-:Y:S04]  /*4a60*/  MOV R2, UR7 ;  /* 0x0000000700027c02 */ /* 0x000fe80008000f00 */
[----:B------:R-:W-:Y:S04]  /*4a70*/  SHF.L.U32 R2, R2, 0x1f, RZ ;  /* 0x0000001f02027819 */ /* 0x000fe800000006ff */
[----:B------:R-:W2:Y:S02]  /*4a80*/  SYNCS.PHASECHK.TRANS64.TRYWAIT P0, [UR6+0x88], R2 ;  /* 0x00008802ff0075a7 */ /* 0x000ea40008001106 */
[----:B--2---:R-:W-:Y:S05]  /*4a90*/  @!P0 BRA `(.L_x_90) ;  /* 0x0000003c006c8947 */ /* 0x004fea0003800000 */
.L_x_89:
[----:B------:R-:W-:Y:S02]  /*4aa0*/  R2UR UR11, R14 ;  /* 0x000000000e0b72ca */ /* 0x000fe400000e0000 */
[----:B------:R-:W-:Y:S02]  /*4ab0*/  R2UR UR10, R15 ;  /* 0x000000000f0a72ca */ /* 0x000fe400000e0000 */
[----:B------:R-:W-:Y:S04]  /*4ac0*/  ISETP.NE.U32.AND P2, PT, RZ, UR4, PT ;  /* 0x00000004ff007c0c */ /* 0x000fe8000bf45070 */
[----:B------:R-:W-:Y:S05]  /*4ad0*/  ISETP.NE.AND.EX P2, PT, RZ, UR5, PT, P2 ;  /* 0x00000005ff007c0c */ /* 0x000fea000bf45320 */
[----:B------:R-:W-:Y:S02]  /*4ae0*/  USHF.L.U32 UR11, UR11, 0x7, URZ ;  /* 0x000000070b0b7899 */ /* 0x000fe400080006ff */
[----:B------:R-:W-:Y:S01]  /*4af0*/  USHF.L.U32 UR10, UR10, 0x6, URZ ;  /* 0x000000060a0a7899 */ /* 0x000fe200080006ff */
[----:B------:R-:W-:Y:S11]  /*4b00*/  BRA.U !UP4, `(.L_x_91) ;  /* 0x000000010c347547 */ /* 0x000ff6000b800000 */
[----:B------:R-:W-:Y:S01]  /*4b10*/  UPLOP3.LUT UP0, UPT, UPT, UPT, UP3, 0x80, 0x8 ;  /* 0x000000000008789c */ /* 0x000fe20003f0f030 */
[----:B--2---:R-:W-:Y:S02]  /*4b20*/  HFMA2 R0, -RZ, RZ, 0, 5.9604644775390625e-08 ;  /* 0x00000001ff007431 */ /* 0x004fe400000001ff */
[----:B------:R-:W-:Y:S03]  /*4b30*/  IMAD.MOV.U32 R92, RZ, RZ, 0x1 ;  /* 0x00000001ff5c7424 */ /* 0x000fe600078e00ff */
[----:B------:R-:W-:Y:S05]  /*4b40*/  PLOP3.LUT P0, PT, PT, PT, UP0, 0x80, 0x8 ;  /* 0x000000000008781c */ /* 0x000fea0003f0f008 */
[----:B------:R-:W2:Y:S01]  /*4b50*/  @UP0 LDCU.64 UR14, c[0x0][0x888] ;  /* 0x00011100ff0e07ac */ /* 0x000ea20008000a00 */
[----:B------:R-:W-:Y:S07]  /*4b60*/  @UP0 UIMAD UR8, UR36, UR4, URZ ;  /* 0x00000004240802a4 */ /* 0x000fee000f8e02ff */
[----:B------:R-:W-:Y:S01]  /*4b70*/  @!P0 PRMT R92, R0, 0x7610, R92 ;  /* 0x00007610005c8816 */ /* 0x000fe2000000005c */
[----:B--2---:R-:W-:Y:S03]  /*4b80*/  @UP0 UIMAD.WIDE UR14, UR8, 0x4, UR14 ;  /* 0x00000004080e08a5 */ /* 0x004fe6000f8e020e */
[----:B------:R-:W2:Y:S03]  /*4b90*/  @!UP0 LDCU UR8, c[0x0][0x880] ;  /* 0x00011000ff0887ac */ /* 0x000ea60008000800 */
[----:B------:R-:W-:Y:S01]  /*4ba0*/  IMAD.U32 R8, RZ, RZ, UR14 ;  /* 0x0000000eff087e24 */ /* 0x000fe2000f8e00ff */
[----:B------:R-:W-:Y:S05]  /*4bb0*/  MOV R9, UR15 ;  /* 0x0000000f00097c02 */ /* 0x000fea0008000f00 */
[----:B-----5:R4:W5:Y:S02]  /*4bc0*/  @P0 LDG.E R49, desc[UR46][R8.64] ;  /* 0x0000002e08310981 */ /* 0x020964000c1e1900 */
[----:B--2-4-:R-:W-:Y:S07]  /*4bd0*/  @!P0 IMAD.U32 R49, RZ, RZ, UR8 ;  /* 0x00000008ff318e24 */ /* 0x014fee000f8e00ff */
.L_x_91:
[----:B-----5:R-:W-:Y:S01]  /*4be0*/  @!P2 FSETP.EQ.AND P0, PT, R49, RZ, PT ;  /* 0x000000ff3100a20b */ /* 0x020fe20003f02000 */
[----:B------:R-:W-:Y:S01]  /*4bf0*/  @!UPT UIADD3 URZ, UPT, UPT, URZ, URZ, URZ ;  /* 0x000000fffffff290 */ /* 0x000fe2000fffe0ff */
[----:B------:R-:W-:Y:S11]  /*4c00*/  @!P2 BRA `(.L_x_92) ;  /* 0x000000000014a947 */ /* 0x000ff60003800000 */
[----:B------:R-:W-:Y:S02]  /*4c10*/  LOP3.LUT P2, RZ, R92, 0xff, RZ, 0xc0, !PT ;  /* 0x000000ff5cff7812 */ /* 0x000fe4000784c0ff */
[----:B------:R-:W-:Y:S04]  /*4c20*/  PLOP3.LUT P0, PT, PT, PT, UP0, 0x80, 0x8 ;  /* 0x000000000008781c */ /* 0x000fe80003f0f008 */
[----:B------:R-:W-:Y:S07]  /*4c30*/  PLOP3.LUT P0, PT, P0, PT, PT, 0x8, 0x80 ;  /* 0x000000000080781c */ /* 0x000fee000070e170 */
[----:B------:R-:W-:Y:S11]  /*4c40*/  @P2 FSETP.EQ.AND P0, PT, R49, RZ, PT ;  /* 0x000000ff3100220b */ /* 0x000ff60003f02000 */
[----:B------:R-:W-:Y:S02]  /*4c50*/  @!UPT UIADD3 URZ, UPT, UPT, URZ, URZ, URZ ;  /* 0x000000fffffff290 */ /* 0x000fe4000fffe0ff */
.L_x_92:
[----:B------:R-:W-:Y:S01]  /*4c60*/  ULEA UR15, UR13, UR6, 0x3 ;  /* 0x000000060d0f7291 */ /* 0x000fe2000f8e18ff */
[----:B------:R-:W-:Y:S02]  /*4c70*/  SHF.L.U32 R9, R29, 0x1f, RZ ;  /* 0x0000001f1d097819 */ /* 0x000fe400000006ff */
[----:B------:R-:W-:Y:S04]  /*4c80*/  ELECT P4, URZ, PT ;  /* 0x0000000000ff782f */ /* 0x000fe80003880000 */
[----:B------:R-:W-:Y:S02]  /*4c90*/  PLOP3.LUT P4, PT, P0, P4, PT, 0xf2, 0x2f ;  /* 0x00000000002f781c */ /* 0x000fe40000789e72 */
[----:B------:R-:W4:Y:S11]  /*4ca0*/  SYNCS.PHASECHK.TRANS64.TRYWAIT P2, [UR15+0x68], R9 ;  /* 0x00006809ff0075a7 */ /* 0x000f36000804110f */
[----:B-1----:R-:W-:Y:S05]  /*4cb0*/  @!P4 IADD3 R8, P0, PT, R30, 0x580, RZ ;  /* 0x000005801e08c810 */ /* 0x002fea0007f1e0ff */
[----:B--2---:R-:W-:Y:S01]  /*4cc0*/  @!P4 IMAD.X R2, RZ, RZ, R31, P0 ;  /* 0x000000ffff02c224 */ /* 0x004fe200000e061f */
[----:B----4-:R-:W-:Y:S07]  /*4cd0*/  @!P2 BRA `(.L_x_93) ;  /* 0x0000003800f4a947 */ /* 0x010fee0003800000 */
.L_x_169:
[----:B------:R-:W2:Y:S01]  /*4ce0*/  LDC.64 R12, c[0x0][0xb18] ;  /* 0x0002c600ff0c7b82 */ /* 0x000ea20000000a00 */
[----:B------:R-:W-:Y:S01]  /*4cf0*/  @!P4 R2UR UR8, R2 ;  /* 0x000000000208c2ca */ /* 0x000fe200000e0000 */
[----:B------:R-:W-:Y:S01]  /*4d00*/  VOTEU.ALL UP2, P4 ;  /* 0x0000000000ff7886 */ /* 0x000fe20002040000 */
[----:B------:R-:W-:Y:S01]  /*4d10*/  @!P4 R2UR UR9, R8 ;  /* 0x000000000809c2ca */ /* 0x000fe200000e0000 */
[----:B------:R-:W-:Y:S01]  /*4d20*/  VOTEU.ALL UP1, P4 ;  /* 0x0000000000ff7886 */ /* 0x000fe20002020000 */
[----:B-1----:R-:W-:Y:S03]  /*4d30*/  @!P4 IMAD.MOV.U32 R0, RZ, RZ, 0x2000 ;  /* 0x00002000ff00c424 */ /* 0x002fe600078e00ff */
[----:B------:R-:W1:Y:S01]  /*4d40*/  @!P1 LDC R2, c[0x0][0xb0c] ;  /* 0x0002c300ff029b82 */ /* 0x000e620000000800 */
[----:B------:R-:W-:Y:S01]  /*4d50*/  UMOV UR20, 0x0 ;  /* 0x0000000000147882 */ /* 0x000fe20000000000 */
[----:B------:R-:W-:Y:S01]  /*4d60*/  UMOV UR21, 0x10000000 ;  /* 0x1000000000157882 */ /* 0x000fe20000000000 */
[----:B------:R-:W-:Y:S01]  /*4d70*/  UMOV UR12, UR36 ;  /* 0x00000024000c7c82 */ /* 0x000fe20008000000 */
[----:B------:R-:W-:Y:S01]  /*4d80*/  UIADD3 UR14, UPT, UPT, UR13, 0x1, URZ ;  /* 0x000000010d0e7890 */ /* 0x000fe2000fffe0ff */
[----:B------:R-:W-:Y:S01]  /*4d90*/  @P3 SHF.R.U32.HI R26, RZ, 0x10, R21 ;  /* 0x00000010ff1a3819 */ /* 0x000fe20000011615 */
[----:B------:R-:W-:Y:S02]  /*4da0*/  VIADD R28, R28, 0x1 ;  /* 0x000000011c1c7836 */ /* 0x000fe40000000000 */
[----:B------:R-:W-:Y:S01]  /*4db0*/  IMAD.U32 R9, RZ, RZ, UR8 ;  /* 0x00000008ff097e24 */ /* 0x000fe2000f8e00ff */
[----:B------:R-:W-:Y:S01]  /*4dc0*/  @!UP2 ULEA UR8, UR13, UR6, 0xd ;  /* 0x000000060d08a291 */ /* 0x000fe2000f8e68ff */
[----:B------:R-:W-:Y:S01]  /*4dd0*/  IMAD.U32 R8, RZ, RZ, UR9 ;  /* 0x00000009ff087e24 */ /* 0x000fe2000f8e00ff */
[----:B------:R-:W-:Y:S02]  /*4de0*/  UIADD3 UR9, UPT, UPT, UR15, 0x50, URZ ;  /* 0x000000500f097890 */ /* 0x000fe4000fffe0ff */
[----:B------:R-:W-:Y:S01]  /*4df0*/  @!P4 R2UR UR19, R9 ;  /* 0x000000000913c2ca */ /* 0x000fe200000e0000 */
[----:B------:R-:W-:Y:S01]  /*4e00*/  @!UP2 UIADD3 UR8, UPT, UPT, UR8, 0x200, URZ ;  /* 0x000002000808a890 */ /* 0x000fe2000fffe0ff */
[----:B------:R-:W-:Y:S01]  /*4e10*/  @!P4 R2UR UR18, R8 ;  /* 0x000000000812c2ca */ /* 0x000fe200000e0000 */
[----:B------:R-:W-:Y:S01]  /*4e20*/  UISETP.NE.AND UP5, UPT, UR14, 0x3, UPT ;  /* 0x000000030e00788c */ /* 0x000fe2000bfa5270 */
[----:B------:R-:W4:Y:S01]  /*4e30*/  LDC.64 R8, c[0x0][0xb10] ;  /* 0x0002c400ff087b82 */ /* 0x000f220000000a00 */
[----:B------:R-:W-:Y:S02]  /*4e40*/  UPRMT UR16, UR37, 0x654, UR9 ;  /* 0x0000065425107896 */ /* 0x000fe40008000009 */
[----:B------:R-:W-:Y:S02]  /*4e50*/  USEL UR17, URZ, 0x1, UP5 ;  /* 0x00000001ff117887 */ /* 0x000fe4000a800000 */
[----:B------:R-:W-:Y:S04]  /*4e60*/  USEL UR14, UR14, URZ, UP5 ;  /* 0x000000ff0e0e7287 */ /* 0x000fe8000a800000 */
[----:B------:R-:W-:Y:S01]  /*4e70*/  ULEA UR13, UR14, UR6, 0x3 ;  /* 0x000000060e0d7291 */ /* 0x000fe2000f8e18ff */
[----:B------:R-:W-:Y:S01]  /*4e80*/  LOP3.LUT R29, R29, UR17, RZ, 0x3c, !PT ;  /* 0x000000111d1d7c12 */ /* 0x000fe2000f8e3cff */
[----:B------:R1:W-:Y:S01]  /*4e90*/  @!UP1 UTMALDG.3D [UR8], [UR18], desc[UR20] ;  /* 0x00001408120095b4 */ /* 0x0003e20008011000 */
[----:B------:R5:W-:Y:S02]  /*4ea0*/  @!P4 SYNCS.ARRIVE.TRANS64.RED.A0TR RZ, [UR15+0x50], R0 ;  /* 0x00005000ffffc9a7 */ /* 0x000be4000830040f */
[----:B------:R-:W-:Y:S01]  /*4eb0*/  SHF.L.U32 R14, R29, 0x1f, RZ ;  /* 0x0000001f1d0e7819 */ /* 0x000fe200000006ff */
[C---:B----4-:R-:W-:Y:S01]  /*4ec0*/  @!P1 IMAD.HI.U32 R8, R11.reuse, R8, RZ ;  /* 0x000000080b089227 */ /* 0x050fe200078e00ff */
[----:B--2---:R-:W-:Y:S02]  /*4ed0*/  @!P1 ISETP.NE.AND P0, PT, R12, 0x1, PT ;  /* 0x000000010c00980c */ /* 0x004fe40003f05270 */
[----:B-1----:R-:W-:Y:S01]  /*4ee0*/  @!P1 ISETP.NE.AND P2, PT, R2, 0x1, PT ;  /* 0x000000010200980c */ /* 0x002fe20003f45270 */
[----:B------:R-:W-:Y:S01]  /*4ef0*/  SYNCS.ARRIVE.TRANS64.RED.A1T0 RZ, [UR16], RZ ;  /* 0x000000ffffff79a7 */ /* 0x000fe20008100410 */
[C---:B------:R-:W-:Y:S01]  /*4f00*/  @!P1 IMAD.HI.U32 R13, R10.reuse, R13, RZ ;  /* 0x0000000d0a0d9227 */ /* 0x040fe200078e00ff */
[----:B------:R-:W-:Y:S04]  /*4f10*/  @!P1 SHF.R.U32.HI R8, RZ, R9, R8 ;  /* 0x00000009ff089219 */ /* 0x000fe80000011608 */
[----:B------:R-:W-:Y:S01]  /*4f20*/  @!P1 SEL R8, R11, R8, !P2 ;  /* 0x000000080b089207 */ /* 0x000fe20005000000 */
[----:B------:R-:W1:Y:S01]  /*4f30*/  SYNCS.PHASECHK.TRANS64.TRYWAIT P5, [UR13+0x68], R14 ;  /* 0x0000680eff0075a7 */ /* 0x000e6200080a110d */
[----:B-----5:R-:W2:Y:S02]  /*4f40*/  @!P1 LDC R0, c[0x0][0xb20] ;  /* 0x0002c800ff009b82 */ /* 0x020ea40000000800 */
[----:B--2---:R-:W-:Y:S04]  /*4f50*/  @!P1 SHF.R.U32.HI R0, RZ, R0, R13 ;  /* 0x00000000ff009219 */ /* 0x004fe8000001160d */
[----:B------:R-:W-:Y:S05]  /*4f60*/  @!P1 SEL R9, R10, R0, !P0 ;  /* 0x000000000a099207 */ /* 0x000fea0004000000 */
[----:B------:R-:W-:Y:S02]  /*4f70*/  @!P1 IMAD.IADD R0, R9, 0x1, -R8 ;  /* 0x0000000109009824 */ /* 0x000fe400078e0a08 */
[----:B------:R-:W-:Y:S02]  /*4f80*/  @!P1 IMAD.IADD R8, R8, 0x1, -R9 ;  /* 0x0000000108089824 */ /* 0x000fe400078e0a09 */
[----:B------:R-:W-:Y:S02]  /*4f90*/  @!P1 IMAD R11, R0, R2, R11 ;  /* 0x00000002000b9224 */ /* 0x000fe400078e020b */
[----:B------:R-:W-:Y:S01]  /*4fa0*/  @!P1 IMAD R10, R8, R12, R10 ;  /* 0x0000000c080a9224 */ /* 0x000fe200078e020a */
[----:B-1----:R-:W-:Y:S06]  /*4fb0*/  @!P5 BRA `(.L_x_94) ;  /* 0x000000380054d947 */ /* 0x002fec0003800000 */
.L_x_171:
[----:B------:R-:W-:Y:S01]  /*4fc0*/  @!P4 IADD3 R2, P0, PT, R30, 0x580, RZ ;  /* 0x000005801e02c810 */ /* 0x000fe20007f1e0ff */
[----:B------:R-:W-:Y:S01]  /*4fd0*/  UMOV UR18, 0x0 ;  /* 0x0000000000127882 */ /* 0x000fe20000000000 */
[----:B------:R-:W-:Y:S01]  /*4fe0*/  UMOV UR19, 0x10000000 ;  /* 0x1000000000137882 */ /* 0x000fe20000000000 */
[----:B------:R-:W-:Y:S01]  /*4ff0*/  VOTEU.ALL UP1, P4 ;  /* 0x0000000000ff7886 */ /* 0x000fe20002020000 */
[----:B------:R-:W-:Y:S01]  /*5000*/  @!P4 R2UR UR9, R2 ;  /* 0x000000000209c2ca */ /* 0x000fe200000e0000 */
[----:B-1----:R-:W-:Y:S01]  /*5010*/  @!P4 IMAD.X R0, RZ, RZ, R31, P0 ;  /* 0x000000ffff00c224 */ /* 0x002fe200000e061f */
[----:B------:R-:W-:Y:S01]  /*5020*/  UMOV UR12, UR36 ;  /* 0x00000024000c7c82 */ /* 0x000fe20008000000 */
[----:B------:R-:W-:Y:S01]  /*5030*/  @P3 R2UR UR36, R26 ;  /* 0x000000001a2432ca */ /* 0x000fe200000e0000 */
[----:B------:R-:W-:Y:S01]  /*5040*/  @!UP1 ULEA UR15, UR14, UR6, 0xd ;  /* 0x000000060e0f9291 */ /* 0x000fe2000f8e68ff */
[----:B------:R-:W-:Y:S01]  /*5050*/  ISETP.NE.AND P0, PT, R28, 0x2, PT ;  /* 0x000000021c00780c */ /* 0x000fe20003f05270 */
[----:B------:R-:W-:Y:S01]  /*5060*/  @!UP1 UIADD3 UR10, UPT, UPT, UR10, 0x20, URZ ;  /* 0x000000200a0a9890 */ /* 0x000fe2000fffe0ff */
[----:B------:R-:W-:Y:S01]  /*5070*/  @!P4 R2UR UR8, R0 ;  /* 0x000000000008c2ca */ /* 0x000fe200000e0000 */
[----:B------:R-:W-:Y:S01]  /*5080*/  IMAD.IADD R15, R10, 0x1, R90 ;  /* 0x000000010a0f7824 */ /* 0x000fe200078e025a */
[----:B------:R-:W-:Y:S01]  /*5090*/  SEL R0, RZ, 0x1, P0 ;  /* 0x00000001ff007807 */ /* 0x000fe20000000000 */
[----:B------:R-:W-:Y:S01]  /*50a0*/  IMAD.IADD R14, R11, 0x1, R91 ;  /* 0x000000010b0e7824 */ /* 0x000fe200078e025b */
[----:B------:R-:W-:Y:S02]  /*50b0*/  SEL R28, R28, RZ, P0 ;  /* 0x000000ff1c1c7207 */ /* 0x000fe40000000000 */
[----:B------:R-:W-:Y:S01]  /*50c0*/  IMAD.U32 R8, RZ, RZ, UR9 ;  /* 0x00000009ff087e24 */ /* 0x000fe2000f8e00ff */
[----:B------:R-:W-:Y:S01]  /*50d0*/  UIADD3 UR9, UPT, UPT, UR13, 0x50, URZ ;  /* 0x000000500d097890 */ /* 0x000fe2000fffe0ff */
[----:B------:R-:W-:Y:S03]  /*50e0*/  LOP3.LUT R27, R27, R0, RZ, 0x3c, !PT ;  /* 0x000000001b1b7212 */ /* 0x000fe600078e3cff */
[----:B------:R-:W-:Y:S02]  /*50f0*/  @!P4 R2UR UR16, R8 ;  /* 0x000000000810c2ca */ /* 0x000fe400000e0000 */
[----:B------:R-:W-:Y:S01]  /*5100*/  IMAD.U32 R9, RZ, RZ, UR8 ;  /* 0x00000008ff097e24 */ /* 0x000fe2000f8e00ff */
[----:B------:R-:W-:Y:S01]  /*5110*/  @!UP1 UIADD3 UR8, UPT, UPT, UR15, 0x200, URZ ;  /* 0x000002000f089890 */ /* 0x000fe2000fffe0ff */
[----:B------:R-:W-:Y:S01]  /*5120*/  VOTEU.ALL UP1, P4 ;  /* 0x0000000000ff7886 */ /* 0x000fe20002020000 */
[----:B------:R-:W-:Y:S02]  /*5130*/  UPRMT UR15, UR37, 0x654, UR9 ;  /* 0x00000654250f7896 */ /* 0x000fe40008000009 */
[----:B------:R-:W-:Y:S11]  /*5140*/  @!P4 R2UR UR17, R9 ;  /* 0x000000000911c2ca */ /* 0x000ff600000e0000 */
[----:B------:R-:W-:Y:S02]  /*5150*/  @!UPT UIADD3 URZ, UPT, UPT, URZ, URZ, URZ ;  /* 0x000000fffffff290 */ /* 0x000fe4000fffe0ff */
[----:B------:R2:W-:Y:S01]  /*5160*/  @!UP1 UTMALDG.3D [UR8], [UR16], desc[UR18] ;  /* 0x00001208100095b4 */ /* 0x0005e20008011000 */
[----:B------:R2:W-:Y:S01]  /*5170*/  @!P4 SYNCS.ARRIVE.TRANS64.RED.A0TR RZ, [UR13+0x50], R25 ;  /* 0x00005019ffffc9a7 */ /* 0x0005e2000830040d */
[----:B------:R-:W-:Y:S04]  /*5180*/  UIADD3 UR13, UPT, UPT, UR14, 0x1, URZ ;  /* 0x000000010e0d7890 */ /* 0x000fe8000fffe0ff */
[----:B------:R-:W-:Y:S04]  /*5190*/  UISETP.NE.AND UP1, UPT, UR13, 0x3, UPT ;  /* 0x000000030d00788c */ /* 0x000fe8000bf25270 */
[----:B------:R-:W-:Y:S02]  /*51a0*/  USEL UR14, URZ, 0x1, UP1 ;  /* 0x00000001ff0e7887 */ /* 0x000fe40008800000 */
[----:B------:R-:W-:Y:S02]  /*51b0*/  USEL UR13, UR13, URZ, UP1 ;  /* 0x000000ff0d0d7287 */ /* 0x000fe40008800000 */
[----:B------:R-:W-:Y:S02]  /*51c0*/  UPLOP3.LUT UP1, UPT, UPT, UPT, UPT, 0x80, 0x8 ;  /* 0x000000000008789c */ /* 0x000fe40003f2f070 */
[----:B------:R-:W-:Y:S01]  /*51d0*/  LOP3.LUT R29, R29, UR14, RZ, 0x3c, !PT ;  /* 0x0000000e1d1d7c12 */ /* 0x000fe2000f8e3cff */
[----:B------:R-:W-:Y:S01]  /*51e0*/  SYNCS.ARRIVE.TRANS64.RED.A1T0 RZ, [UR15], RZ ;  /* 0x000000ffffff79a7 */ /* 0x000fe2000810040f */
[----:B------:R-:W-:Y:S07]  /*51f0*/  @P3 BRA `(.L_x_95) ;  /* 0xfffffff4001c3947 */ /* 0x000fee000383ffff */
[----:B------:R-:W-:Y:S01]  /*5200*/  UIADD3 UR6, UPT, UPT, UR6, 0x68, URZ ;  /* 0x0000006806067890 */ /* 0x000fe2000fffe0ff */
[----:B------:R-:W-:-:S03]  /*5210*/  SHF.L.U32 R2, R29, 0x1f, RZ ;  /* 0x0000001f1d027819 */ /* 0x000fc600000006ff */
[----:B------:R-:W-:-:S09]  /*5220*/  ULEA UR4, UR13, UR6, 0x3 ;  /* 0x000000060d047291 */ /* 0x000fd2000f8e18ff */
[----:B------:R-:W1:Y:S02]  /*5230*/  SYNCS.PHASECHK.TRANS64.TRYWAIT P0, [UR4], R2 ;  /* 0x00000002ff0075a7 */ /* 0x000e640008001104 */
[----:B-1----:R-:W-:Y:S05]  /*5240*/  @!P0 BRA `(.L_x_96) ;  /* 0x0000003400c88947 */ /* 0x002fea0003800000 */
.L_x_173:
        /* <DEDUP_REMOVED lines=9> */
.L_x_175:
[----:B------:R-:W-:-:S04]  /*52e0*/  UIADD3 UR5, UPT, UPT, UR5, 0x1, URZ ;  /* 0x0000000105057890 */ /* 0x000fc8000fffe0ff */
[----:B------:R-:W-:-:S04]  /*52f0*/  UISETP.NE.AND UP0, UPT, UR5, 0x3, UPT ;  /* 0x000000030500788c */ /* 0x000fc8000bf05270 */
[----:B------:R-:W-:Y:S02]  /*5300*/  USEL UR4, URZ, 0x1, UP0 ;  /* 0x00000001ff047887 */ /* 0x000fe40008000000 */
[----:B------:R-:W-:-:S04]  /*5310*/  USEL UR5, UR5, URZ, UP0 ;  /* 0x000000ff05057287 */ /* 0x000fc80008000000 */
[----:B------:R-:W-:Y:S01]  /*5320*/  ULEA UR5, UR5, UR6, 0x3 ;  /* 0x0000000605057291 */ /* 0x000fe2000f8e18ff */
[----:B-1----:R-:W-:-:S04]  /*5330*/  LOP3.LUT R2, R29, UR4, RZ, 0x3c, !PT ;  /* 0x000000041d027c12 */ /* 0x002fc8000f8e3cff */
[----:B------:R-:W-:Y:S01]  /*5340*/  SHF.L.U32 R2, R2, 0x1f, RZ ;  /* 0x0000001f02027819 */ /* 0x000fe200000006ff */
[----:B------:R-:W-:-:S07]  /*5350*/  IMAD.U32 R0, RZ, RZ, UR5 ;  /* 0x00000005ff007e24 */ /* 0x000fce000f8e00ff */
.L_x_98:
[----:B-1----:R1:W4:Y:S02]  /*5360*/  SYNCS.PHASECHK.TRANS64.TRYWAIT P0, [R0+URZ], R2 ;  /* 0x00000002000075a7 */ /* 0x00232400080011ff */
[----:B----4-:R-:W-:Y:S05]  /*5370*/  @!P0 NANOSLEEP.SYNCS 0x989680 ;  /* 0x009896800000895d */ /* 0x010fea0003900000 */
[----:B------:R-:W4:Y:S02]  /*5380*/  @!P0 SYNCS.PHASECHK.TRANS64 P0, [R0+URZ], R2 ;  /* 0x00000002000085a7 */ /* 0x000f2400080010ff */
[----:B--2-4-:R-:W-:Y:S05]  /*5390*/  @P0 EXIT ;  /* 0x000000000000094d */ /* 0x014fea0003800000 */
[----:B------:R-:W-:Y:S05]  /*53a0*/  BRA `(.L_x_98) ;  /* 0xfffffffc00ec7947 */ /* 0x000fea000383ffff */
.L_x_86:
[----:B------:R-:W-:-:S06]  /*53b0*/  UISETP.GE.AND UP1, UPT, UR10, 0x4, UPT ;  /* 0x000000040a00788c */ /* 0x000fcc000bf26270 */
[----:B------:R-:W-:-:S13]  /*53c0*/  PLOP3.LUT P0, PT, PT, PT, UP1, 0x80, 0x8 ;  /* 0x000000000008781c */ /* 0x000fda0003f0f018 */
[----:B------:R-:W-:Y:S05]  /*53d0*/  @!P0 EXIT ;  /* 0x000000000000894d */ /* 0x000fea0003800000 */
[----:B------:R-:W-:Y:S01]  /*53e0*/  BAR.SYNC.DEFER_BLOCKING 0x6, 0xa0 ;  /* 0x0182800000007b1d */ /* 0x000fe20000010000 */
[C---:B------:R-:W-:Y:S01]  /*53f0*/  IMAD.SHL.U32 R2, R97.reuse, 0x20, RZ ;  /* 0x0000002061027824 */ /* 0x040fe200078e00ff */
[C---:B------:R-:W-:Y:S01]  /*5400*/  LOP3.LUT R98, R97.reuse, 0x2, RZ, 0xc0, !PT ;  /* 0x0000000261627812 */ /* 0x040fe200078ec0ff */
[C---:B------:R-:W-:Y:S01]  /*5410*/  IMAD.SHL.U32 R103, R97.reuse, 0x4, RZ ;  /* 0x0000000461677824 */ /* 0x040fe200078e00ff */
[C---:B------:R-:W-:Y:S01]  /*5420*/  LOP3.LUT R104, R97.reuse, 0x60, RZ, 0xc0, !PT ;  /* 0x0000006061687812 */ /* 0x040fe200078ec0ff */
[C---:B------:R-:W-:Y:S01]  /*5430*/  IMAD.U32 R46, R97.reuse, 0x10000, RZ ;  /* 0x00010000612e7824 */ /* 0x040fe200078e00ff */
[----:B------:R-:W-:Y:S02]  /*5440*/  UMOV UR48, 0x400 ;  /* 0x0000040000307882 */ /* 0x000fe40000000000 */
[----:B------:R-:W1:Y:S01]  /*5450*/  LDC R95, c[0x0][0x370] ;  /* 0x0000dc00ff5f7b82 */ /* 0x000e620000000800 */
[----:B------:R-:W-:Y:S01]  /*5460*/  ULEA UR48, UR37, UR48, 0x18 ;  /* 0x0000003025307291 */ /* 0x000fe2000f8ec0ff */
[----:B------:R-:W-:Y:S01]  /*5470*/  LOP3.LUT R3, R2, 0xc0, RZ, 0xc0, !PT ;  /* 0x000000c002037812 */ /* 0x000fe200078ec0ff */
[----:B------:R-:W-:Y:S01]  /*5480*/  IMAD.MOV.U32 R45, RZ, RZ, RZ ;  /* 0x000000ffff2d7224 */ /* 0x000fe200078e00ff */
[----:B------:R-:W-:Y:S01]  /*5490*/  LOP3.LUT R97, R97, 0x4, RZ, 0xc0, !PT ;  /* 0x0000000461617812 */ /* 0x000fe200078ec0ff */
[----:B------:R-:W-:Y:S01]  /*54a0*/  UIADD3 UR52, UPT, UPT, UR48, 0x200, URZ ;  /* 0x0000020030347890 */ /* 0x000fe2000fffe0ff */
[----:B------:R-:W-:-:S02]  /*54b0*/  LOP3.LUT R103, R3, 0x18, R103, 0xf8, !PT ;  /* 0x0000001803677812 */ /* 0x000fc400078ef867 */
[----:B------:R-:W-:Y:S01]  /*54c0*/  CS2R R100, SRZ ;  /* 0x0000000000647805 */ /* 0x000fe2000001ff00 */
[----:B------:R-:W2:Y:S01]  /*54d0*/  LDC R42, c[0x0][0xb0c] ;  /* 0x0002c300ff2a7b82 */ /* 0x000ea20000000800 */
[----:B------:R-:W-:Y:S01]  /*54e0*/  LOP3.LUT R46, R46, 0x600000, RZ, 0xc0, !PT ;  /* 0x006000002e2e7812 */ /* 0x000fe200078ec0ff */
[----:B------:R-:W-:Y:S01]  /*54f0*/  IMAD.MOV.U32 R108, RZ, RZ, RZ ;  /* 0x000000ffff6c7224 */ /* 0x000fe200078e00ff */
[----:B------:R-:W-:Y:S01]  /*5500*/  IADD3 R102, PT, PT, -R97, 0x2, RZ ;  /* 0x0000000261667810 */ /* 0x000fe20007ffe1ff */
[----:B------:R-:W-:Y:S01]  /*5510*/  IMAD.MOV R98, RZ, RZ, -R98 ;  /* 0x000000ffff627224 */ /* 0x000fe200078e0a62 */
[----:B------:R-:W-:Y:S01]  /*5520*/  LOP3.LUT R103, R103, 0xf20, R2, 0xf8, !PT ;  /* 0x00000f2067677812 */ /* 0x000fe200078ef802 */
[----:B------:R-:W-:Y:S01]  /*5530*/  IMAD.MOV R97, RZ, RZ, -R97 ;  /* 0x000000ffff617224 */ /* 0x000fe200078e0a61 */
[----:B------:R-:W3:Y:S01]  /*5540*/  LDCU.64 UR54, c[0x0][0x348] ;  /* 0x00006900ff3677ac */ /* 0x000ee20008000a00 */
[----:B------:R-:W4:Y:S01]  /*5550*/  LDC R93, c[0x0][0xb20] ;  /* 0x0002c800ff5d7b82 */ /* 0x000f220000000800 */
[----:B------:R-:W3:Y:S01]  /*5560*/  LDS R0, [UR48+0x140] ;  /* 0x00014030ff007984 */ /* 0x000ee20008000800 */
[----:B------:R-:W-:Y:S01]  /*5570*/  IMAD.SHL.U32 R102, R102, 0x10, RZ ;  /* 0x0000001066667824 */ /* 0x000fe200078e00ff */
[----:B------:R-:W-:Y:S01]  /*5580*/  LEA R103, R103, UR52, 0x1 ;  /* 0x0000003467677c11 */ /* 0x000fe2000f8e08ff */
[----:B------:R-:W-:Y:S01]  /*5590*/  UMOV UR51, 0x1 ;  /* 0x0000000100337882 */ /* 0x000fe20000000000 */
[----:B------:R-:W-:Y:S01]  /*55a0*/  UMOV UR56, URZ ;  /* 0x000000ff00387c82 */ /* 0x000fe20008000000 */
[----:B------:R-:W1:Y:S02]  /*55b0*/  LDCU.64 UR38, c[0x0][0x888] ;  /* 0x00011100ff2677ac */ /* 0x000e640008000a00 */
[----:B------:R-:W1:Y:S01]  /*55c0*/  LDC R41, c[0x0][0xb30] ;  /* 0x0002cc00ff297b82 */ /* 0x000e620000000800 */
[----:B------:R-:W1:Y:S01]  /*55d0*/  LDCU.64 UR44, c[0x0][0x890] ;  /* 0x00011200ff2c77ac */ /* 0x000e620008000a00 */
[----:B------:R-:W-:Y:S01]  /*55e0*/  UMOV UR50, URZ ;  /* 0x000000ff00327c82 */ /* 0x000fe20008000000 */
[----:B------:R-:W-:-:S05]  /*55f0*/  UMOV UR49, URZ ;  /* 0x000000ff00317c82 */ /* 0x000fca0008000000 */
[----:B------:R-:W1:Y:S08]  /*5600*/  LDC.64 R88, c[0x0][0xb10] ;  /* 0x0002c400ff587b82 */ /* 0x000e700000000a00 */
[----:B------:R-:W1:Y:S08]  /*5610*/  LDC.64 R38, c[0x0][0xb18] ;  /* 0x0002c600ff267b82 */ /* 0x000e700000000a00 */
[----:B------:R-:W1:Y:S08]  /*5620*/  LDC.64 R36, c[0x0][0xb28] ;  /* 0x0002ca00ff247b82 */ /* 0x000e700000000a00 */
[----:B------:R-:W1:Y:S01]  /*5630*/  LDC.64 R86, c[0x0][0x8b0] ;  /* 0x00022c00ff567b82 */ /* 0x000e620000000a00 */
[----:B---3--:R-:W-:-:S07]  /*5640*/  IMAD.IADD R46, R0, 0x1, R46 ;  /* 0x00000001002e7824 */ /* 0x008fce00078e022e */
[----:B------:R-:W3:Y:S08]  /*5650*/  LDC.64 R84, c[0x0][0x8a8] ;  /* 0x00022a00ff547b82 */ /* 0x000ef00000000a00 */
[----:B--2-4-:R-:W1:Y:S02]  /*5660*/  LDC R94, c[0x0][0x374] ;  /* 0x0000dd00ff5e7b82 */ /* 0x014e640000000800 */
.L_x_129:
[----:B------:R-:W-:Y:S02]  /*5670*/  LEA R0, R108, UR48, 0x3 ;  /* 0x000000306c007c11 */ /* 0x000fe4000f8e18ff */
[----:B------:R-:W-:Y:S02]  /*5680*/  SHF.L.U32 R2, R100, 0x1f, RZ ;  /* 0x0000001f64027819 */ /* 0x000fe400000006ff */
[----:B------:R-:W-:Y:S02]  /*5690*/  LEA R16, R108, UR48, 0x4 ;  /* 0x000000306c107c11 */ /* 0x000fe4000f8e20ff */
[----:B------:R-:W2:Y:S02]  /*56a0*/  SYNCS.PHASECHK.TRANS64.TRYWAIT P0, [R0+URZ+0x90], R2 ;  /* 0x00009002000075a7 */ /* 0x000ea400080011ff */
[----:B--2---:R-:W-:Y:S05]  /*56b0*/  @!P0 BRA `(.L_x_99) ;  /* 0x0000003000dc8947 */ /* 0x004fea0003800000 */
.L_x_176:
[----:B------:R-:W4:Y:S01]  /*56c0*/  LDC.64 R10, c[0x0][0xb10] ;  /* 0x0002c400ff0a7b82 */ /* 0x000f220000000a00 */
[----:B------:R-:W3:Y:S01]  /*56d0*/  LDS.128 R16, [R16+0x120] ;  /* 0x0001200010107984 */ /* 0x000ee20000000c00 */
[----:B-1----:R-:W-:Y:S01]  /*56e0*/  ISETP.NE.AND P1, PT, R41, 0x1, PT ;  /* 0x000000012900780c */ /* 0x002fe20003f25270 */
[----:B--2---:R-:W-:Y:S01]  /*56f0*/  VIADD R0, R0, 0xa0 ;  /* 0x000000a000007836 */ /* 0x004fe20000000000 */
[----:B------:R-:W-:Y:S04]  /*5700*/  ISETP.GE.AND P0, PT, R40, 0x1, PT ;  /* 0x000000012800780c */ /* 0x000fe80003f06270 */
[----:B------:R-:W1:Y:S01]  /*5710*/  LDC.64 R8, c[0x0][0xb18] ;  /* 0x0002c600ff087b82 */ /* 0x000e620000000a00 */
[----:B------:R-:W-:Y:S01]  /*5720*/  PRMT R0, RZ, 0x654, R0 ;  /* 0x00000654ff007816 */ /* 0x000fe20000000000 */
[----:B------:R-:W-:Y:S01]  /*5730*/  @!PT LDS RZ, [RZ] ;  /* 0x00000000fffff984 */ /* 0x000fe20000000800 */
[----:B------:R-:W-:Y:S01]  /*5740*/  @!PT LDS RZ, [RZ] ;  /* 0x00000000fffff984 */ /* 0x000fe20000000800 */
[----:B------:R-:W-:Y:S01]  /*5750*/  @!PT LDS RZ, [RZ] ;  /* 0x00000000fffff984 */ /* 0x000fe20000000800 */
[----:B------:R-:W-:Y:S01]  /*5760*/  @!PT LDS RZ, [RZ] ;  /* 0x00000000fffff984 */ /* 0x000fe20000000800 */
[----:B------:R2:W-:Y:S06]  /*5770*/  MEMBAR.ALL.CTA ;  /* 0x0000000000007992 */ /* 0x0005ec0000008000 */
[----:B--2---:R-:W2:Y:S01]  /*5780*/  FENCE.VIEW.ASYNC.S ;  /* 0x00000000000073c6 */ /* 0x004ea20000000000 */
[----:B------:R-:W1:Y:S08]  /*5790*/  @!P1 LDC R12, c[0x0][0xb20] ;  /* 0x0002c800ff0c9b82 */ /* 0x000e700000000800 */
[----:B------:R-:W1:Y:S01]  /*57a0*/  @!P1 LDC R7, c[0x0][0xb0c] ;  /* 0x0002c300ff079b82 */ /* 0x000e620000000800 */
[----:B--2---:R2:W-:Y:S01]  /*57b0*/  SYNCS.ARRIVE.TRANS64.RED.A1T0 RZ, [R0+URZ], RZ ;  /* 0x000000ff00ff79a7 */ /* 0x0045e200081004ff */
[----:B---3--:R-:W-:Y:S04]  /*57c0*/  LOP3.LUT P4, RZ, R18, 0x1, RZ, 0xc0, !PT ;  /* 0x0000000112ff7812 */ /* 0x008fe8000788c0ff */
[----:B------:R-:W-:Y:S09]  /*57d0*/  P2R R105, PR, RZ, 0x10 ;  /* 0x00000010ff697803 */ /* 0x000ff20000000000 */
[----:B------:R-:W-:Y:S02]  /*57e0*/  @P4 MOV R44, R16 ;  /* 0x00000010002c4202 */ /* 0x000fe40000000f00 */
[----:B------:R-:W-:Y:S01]  /*57f0*/  @P4 LOP3.LUT R43, R17, 0xffff, RZ, 0xc0, !PT ;  /* 0x0000ffff112b4812 */ /* 0x000fe200078ec0ff */
[----:B--2-4-:R-:W-:Y:S06]  /*5800*/  @!P0 BRA `(.L_x_100) ;  /* 0x0000000000a48947 */ /* 0x014fec0003800000 */
[----:B------:R-:W-:Y:S01]  /*5810*/  IMAD.HI.U32 R0, R94, R39, RZ ;  /* 0x000000275e007227 */ /* 0x000fe200078e00ff */
[----:B------:R-:W-:Y:S02]  /*5820*/  ISETP.NE.AND P0, PT, R38, 0x1, PT ;  /* 0x000000012600780c */ /* 0x000fe40003f05270 */
[----:B------:R-:W-:Y:S01]  /*5830*/  ISETP.NE.AND P2, PT, R40, 0x1, PT ;  /* 0x000000012800780c */ /* 0x000fe20003f45270 */
[----:B------:R-:W-:Y:S01]  /*5840*/  IMAD.HI.U32 R4, R95, R88, RZ ;  /* 0x000000585f047227 */ /* 0x000fe200078e00ff */
[----:B------:R-:W-:Y:S02]  /*5850*/  SHF.R.U32.HI R0, RZ, R93, R0 ;  /* 0x0000005dff007219 */ /* 0x000fe40000011600 */
[----:B------:R-:W-:Y:S01]  /*5860*/  ISETP.NE.AND P3, PT, R42, 0x1, PT ;  /* 0x000000012a00780c */ /* 0x000fe20003f65270 */
[----:B------:R-:W-:Y:S01]  /*5870*/  IMAD.HI.U32 R6, R43, R39, RZ ;  /* 0x000000272b067227 */ /* 0x000fe200078e00ff */
[-C--:B------:R-:W-:Y:S02]  /*5880*/  SHF.R.U32.HI R4, RZ, R89.reuse, R4 ;  /* 0x00000059ff047219 */ /* 0x080fe40000011604 */
[----:B------:R-:W-:Y:S01]  /*5890*/  SEL R0, R94, R0, !P0 ;  /* 0x000000005e007207 */ /* 0x000fe20004000000 */
[----:B------:R-:W-:Y:S01]  /*58a0*/  IMAD.HI.U32 R5, R44, R88, RZ ;  /* 0x000000582c057227 */ /* 0x000fe200078e00ff */
[----:B------:R-:W-:Y:S03]  /*58b0*/  SEL R4, R95, R4, !P3 ;  /* 0x000000045f047207 */ /* 0x000fe60005800000 */
[-C--:B------:R-:W-:Y:S01]  /*58c0*/  IMAD.HI.U32 R3, R0, R36.reuse, RZ ;  /* 0x0000002400037227 */ /* 0x080fe200078e00ff */
[----:B------:R-:W-:Y:S03]  /*58d0*/  SHF.R.U32.HI R5, RZ, R89, R5 ;  /* 0x00000059ff057219 */ /* 0x000fe60000011605 */
[----:B------:R-:W-:Y:S01]  /*58e0*/  IMAD.HI.U32 R2, R4, R36, RZ ;  /* 0x0000002404027227 */ /* 0x000fe200078e00ff */
[----:B------:R-:W-:Y:S02]  /*58f0*/  @P2 SHF.R.U32.HI R0, RZ, R37, R3 ;  /* 0x00000025ff002219 */ /* 0x000fe40000011603 */
[----:B------:R-:W-:Y:S02]  /*5900*/  SHF.R.U32.HI R3, RZ, R93, R6 ;  /* 0x0000005dff037219 */ /* 0x000fe40000011606 */
[----:B------:R-:W-:Y:S01]  /*5910*/  @P2 SHF.R.U32.HI R4, RZ, R37, R2 ;  /* 0x00000025ff042219 */ /* 0x000fe20000011602 */
[----:B------:R-:W-:Y:S01]  /*5920*/  IMAD R0, R40, R0, RZ ;  /* 0x0000000028007224 */ /* 0x000fe200078e02ff */
[----:B------:R-:W-:Y:S02]  /*5930*/  SEL R3, R43, R3, !P0 ;  /* 0x000000032b037207 */ /* 0x000fe40004000000 */
[----:B------:R-:W-:Y:S01]  /*5940*/  SEL R2, R44, R5, !P3 ;  /* 0x000000052c027207 */ /* 0x000fe20005800000 */
[----:B------:R-:W-:Y:S01]  /*5950*/  IMAD R5, R40, R4, RZ ;  /* 0x0000000428057224 */ /* 0x000fe200078e02ff */
[C---:B------:R-:W-:Y:S01]  /*5960*/  ISETP.GE.AND P0, PT, R3.reuse, R0, PT ;  /* 0x000000000300720c */ /* 0x040fe20003f06270 */
[C---:B------:R-:W-:Y:S03]  /*5970*/  IMAD.HI.U32 R0, R3.reuse, R36, RZ ;  /* 0x0000002403007227 */ /* 0x040fe600078e00ff */
[C---:B------:R-:W-:Y:S02]  /*5980*/  ISETP.GE.OR P0, PT, R2.reuse, R5, P0 ;  /* 0x000000050200720c */ /* 0x040fe40000706670 */
[----:B------:R-:W-:Y:S04]  /*5990*/  SHF.R.U32.HI R0, RZ, R37, R0 ;  /* 0x00000025ff007219 */ /* 0x000fe80000011600 */
[C---:B------:R-:W-:Y:S05]  /*59a0*/  SEL R6, R3.reuse, R0, !P2 ;  /* 0x0000000003067207 */ /* 0x040fea0005000000 */
        /* <DEDUP_REMOVED lines=14> */
[----:B------:R-:W-:Y:S07]  /*5a90*/  IMAD R43, R3, R38, R43 ;  /* 0x00000026032b7224 */ /* 0x000fee00078e022b */
.L_x_100:
[----:B-1----:R-:W-:Y:S01]  /*5aa0*/  @!P1 ISETP.NE.AND P0, PT, R8, 0x1, PT ;  /* 0x000000010800980c */ /* 0x002fe20003f05270 */
[----:B------:R-:W-:Y:S01]  /*5ab0*/  @!P1 IMAD.HI.U32 R0, R44, R10, RZ ;  /* 0x0000000a2c009227 */ /* 0x000fe200078e00ff */
[----:B------:R-:W-:Y:S01]  /*5ac0*/  @!P1 ISETP.NE.AND P2, PT, R7, 0x1, PT ;  /* 0x000000010700980c */ /* 0x000fe20003f45270 */
[----:B------:R-:W-:Y:S01]  /*5ad0*/  ULOP3.LUT UP0, URZ, UR52, 0x1b0, URZ, 0xc0, !UPT ;  /* 0x000001b034ff7892 */ /* 0x000fe2000f80c0ff */
[----:B------:R-:W-:Y:S01]  /*5ae0*/  R2UR UR42, R14 ;  /* 0x000000000e2a72ca */ /* 0x000fe200000e0000 */
[----:B------:R-:W-:Y:S01]  /*5af0*/  @!P1 IMAD.HI.U32 R2, R43, R9, RZ ;  /* 0x000000092b029227 */ /* 0x000fe200078e00ff */
[----:B------:R-:W-:Y:S02]  /*5b00*/  @!P1 SHF.R.U32.HI R0, RZ, R11, R0 ;  /* 0x0000000bff009219 */ /* 0x000fe40000011600 */
[----:B------:R-:W-:Y:S01]  /*5b10*/  R2UR UR41, R15 ;  /* 0x000000000f2972ca */ /* 0x000fe200000e0000 */
[----:B------:R-:W-:Y:S01]  /*5b20*/  VIADD R108, R108, 0x1 ;  /* 0x000000016c6c7836 */ /* 0x000fe20000000000 */
[----:B------:R-:W-:Y:S02]  /*5b30*/  @!P1 SHF.R.U32.HI R2, RZ, R12, R2 ;  /* 0x0000000cff029219 */ /* 0x000fe40000011602 */
[----:B------:R-:W-:Y:S02]  /*5b40*/  @!P1 SEL R3, R44, R0, !P2 ;  /* 0x000000002c039207 */ /* 0x000fe40005000000 */
[----:B------:R-:W-:Y:S02]  /*5b50*/  @!P1 SEL R2, R43, R2, !P0 ;  /* 0x000000022b029207 */ /* 0x000fe40004000000 */
[----:B------:R-:W-:Y:S01]  /*5b60*/  @P4 SHF.R.U32.HI R99, RZ, 0x10, R17 ;  /* 0x00000010ff634819 */ /* 0x000fe20000011611 */
[----:B------:R-:W-:Y:S02]  /*5b70*/  USHF.L.U32 UR42, UR42, 0x7, URZ ;  /* 0x000000072a2a7899 */ /* 0x000fe400080006ff */
[----:B------:R-:W-:Y:S02]  /*5b80*/  @!P1 IMAD.IADD R0, R2, 0x1, -R3 ;  /* 0x0000000102009824 */ /* 0x000fe400078e0a03 */
[----:B------:R-:W-:Y:S01]  /*5b90*/  @!P1 IMAD.IADD R2, R3, 0x1, -R2 ;  /* 0x0000000103029824 */ /* 0x000fe200078e0a02 */
[----:B------:R-:W-:Y:S01]  /*5ba0*/  USHF.L.U32 UR41, UR41, 0x6, URZ ;  /* 0x0000000629297899 */ /* 0x000fe200080006ff */
[----:B------:R-:W-:Y:S02]  /*5bb0*/  @!P1 IMAD R44, R0, R7, R44 ;  /* 0x00000007002c9224 */ /* 0x000fe400078e022c */
[----:B------:R-:W-:Y:S01]  /*5bc0*/  @!P1 IMAD R43, R2, R8, R43 ;  /* 0x00000008022b9224 */ /* 0x000fe200078e022b */
[----:B------:R-:W-:Y:S08]  /*5bd0*/  BRA.U !UP0, `(.L_x_101) ;  /* 0x00000001087c7547 */ /* 0x000ff0000b800000 */
[----:B------:R-:W1:Y:S01]  /*5be0*/  LDCU.64 UR8, c[0x4][0x80] ;  /* 0x01001000ff0877ac */ /* 0x000e620008000a00 */
[----:B------:R-:W-:Y:S01]  /*5bf0*/  MOV R2, 0x0 ;  /* 0x0000000000027802 */ /* 0x000fe20000000f00 */
[----:B------:R-:W-:Y:S02]  /*5c00*/  HFMA2 R12, -RZ, RZ, 0, 5.9604644775390625e-08 ;  /* 0x00000001ff0c7431 */ /* 0x000fe400000001ff */
[----:B------:R-:W-:Y:S01]  /*5c10*/  IMAD.MOV.U32 R8, RZ, RZ, 0x70 ;  /* 0x00000070ff087424 */ /* 0x000fe200078e00ff */
[----:B------:R2:W3:Y:S01]  /*5c20*/  LDC.64 R14, c[0x4][R2] ;  /* 0x01000000020e7b82 */ /* 0x0004e20000000a00 */
[----:B------:R-:W4:Y:S01]  /*5c30*/  LDCU.64 UR6, c[0x4][0x88] ;  /* 0x01001100ff0677ac */ /* 0x000f220008000a00 */
[----:B------:R-:W-:Y:S01]  /*5c40*/  IMAD.MOV.U32 R13, RZ, RZ, RZ ;  /* 0x000000ffff0d7224 */ /* 0x000fe200078e00ff */
[----:B------:R-:W2:Y:S01]  /*5c50*/  LDCU.64 UR4, c[0x4][0x8] ;  /* 0x01000100ff0477ac */ /* 0x000ea20008000a00 */
[----:B-1----:R-:W-:Y:S01]  /*5c60*/  MOV R5, UR9 ;  /* 0x0000000900057c02 */ /* 0x002fe20008000f00 */
[----:B------:R-:W-:Y:S01]  /*5c70*/  IMAD.U32 R4, RZ, RZ, UR8 ;  /* 0x00000008ff047e24 */ /* 0x000fe2000f8e00ff */
[----:B----4-:R-:W-:Y:S01]  /*5c80*/  MOV R7, UR7 ;  /* 0x0000000700077c02 */ /* 0x010fe20008000f00 */
[----:B------:R-:W-:Y:S01]  /*5c90*/  IMAD.U32 R6, RZ, RZ, UR6 ;  /* 0x00000006ff067e24 */ /* 0x000fe2000f8e00ff */
[----:B--2---:R-:W-:Y:S01]  /*5ca0*/  MOV R11, UR5 ;  /* 0x00000005000b7c02 */ /* 0x004fe20008000f00 */
[----:B------:R-:W-:Y:S02]  /*5cb0*/  IMAD.U32 R10, RZ, RZ, UR4 ;  /* 0x00000004ff0a7e24 */ /* 0x000fe4000f8e00ff */
[----:B------:R-:W-:Y:S07]  /*5cc0*/  LEPC R20, `(.L_x_102) ;  /* 0x000000001014794e */ /* 0x000fee0000000000 */
[----:B---3-5:R-:W-:Y:S05]  /*5cd0*/  CALL.ABS.NOINC R14 ;  /* 0x000000000e007343 */ /* 0x028fea0003c00000 */
.L_x_102:
[----:B------:R-:W1:Y:S01]  /*5ce0*/  LDCU.64 UR8, c[0x4][0x80] ;  /* 0x01001000ff0877ac */ /* 0x000e620008000a00 */
[----:B------:R-:W2:Y:S01]  /*5cf0*/  LDC.64 R2, c[0x4][R2] ;  /* 0x0100000002027b82 */ /* 0x000ea20000000a00 */
[----:B------:R-:W-:Y:S02]  /*5d00*/  HFMA2 R12, -RZ, RZ, 0, 5.9604644775390625e-08 ;  /* 0x00000001ff0c7431 */ /* 0x000fe400000001ff */
[----:B------:R-:W-:Y:S02]  /*5d10*/  IMAD.MOV.U32 R8, RZ, RZ, 0x70 ;  /* 0x00000070ff087424 */ /* 0x000fe400078e00ff */
[----:B------:R-:W-:Y:S01]  /*5d20*/  IMAD.MOV.U32 R13, RZ, RZ, RZ ;  /* 0x000000ffff0d7224 */ /* 0x000fe200078e00ff */
[----:B------:R-:W3:Y:S01]  /*5d30*/  LDCU.64 UR6, c[0x4][0x88] ;  /* 0x01001100ff0677ac */ /* 0x000ee20008000a00 */
[----:B------:R-:W4:Y:S01]  /*5d40*/  LDCU.64 UR4, c[0x4][0x8] ;  /* 0x01000100ff0477ac */ /* 0x000f220008000a00 */
[----:B-1----:R-:W-:Y:S02]  /*5d50*/  MOV R4, UR8 ;  /* 0x0000000800047c02 */ /* 0x002fe40008000f00 */
[----:B------:R-:W-:Y:S02]  /*5d60*/  MOV R5, UR9 ;  /* 0x0000000900057c02 */ /* 0x000fe40008000f00 */
[----:B---3--:R-:W-:Y:S01]  /*5d70*/  MOV R7, UR7 ;  /* 0x0000000700077c02 */ /* 0x008fe20008000f00 */
[----:B------:R-:W-:Y:S01]  /*5d80*/  IMAD.U32 R6, RZ, RZ, UR6 ;  /* 0x00000006ff067e24 */ /* 0x000fe2000f8e00ff */
[----:B----4-:R-:W-:Y:S01]  /*5d90*/  MOV R11, UR5 ;  /* 0x00000005000b7c02 */ /* 0x010fe20008000f00 */
[----:B------:R-:W-:Y:S02]  /*5da0*/  IMAD.U32 R10, RZ, RZ, UR4 ;  /* 0x00000004ff0a7e24 */ /* 0x000fe4000f8e00ff */
[----:B------:R-:W-:Y:S07]  /*5db0*/  LEPC R20, `(.L_x_101) ;  /* 0x000000001014794e */ /* 0x000fee0000000000 */
[----:B--2---:R-:W-:Y:S05]  /*5dc0*/  CALL.ABS.NOINC R2 ;  /* 0x0000000002007343 */ /* 0x004fea0003c00000 */
.L_x_101:
[----:B------:R-:W-:Y:S01]  /*5dd0*/  ISETP.NE.U32.AND P4, PT, R86, RZ, PT ;  /* 0x000000ff5600720c */ /* 0x000fe20003f85070 */
[----:B------:R-:W-:Y:S01]  /*5de0*/  UISETP.NE.AND UP2, UPT, UR53, URZ, UPT ;  /* 0x000000ff3500728c */ /* 0x000fe2000bf45270 */
[----:B------:R-:W-:Y:S01]  /*5df0*/  ISETP.NE.U32.AND P2, PT, RZ, UR38, PT ;  /* 0x00000026ff007c0c */ /* 0x000fe2000bf45070 */
[----:B------:R-:W-:Y:S01]  /*5e00*/  UISETP.NE.U32.AND UP1, UPT, UR44, URZ, UPT ;  /* 0x000000ff2c00728c */ /* 0x000fe2000bf25070 */
[----:B------:R-:W-:Y:S01]  /*5e10*/  ISETP.NE.AND.EX P4, PT, R87, RZ, PT, P4 ;  /* 0x000000ff5700720c */ /* 0x000fe20003f85340 */
[----:B------:R-:W-:Y:S01]  /*5e20*/  UPLOP3.LUT UP0, UPT, UPT, UPT, UPT, 0x40, 0x4 ;  /* 0x000000000004789c */ /* 0x000fe20003f0e870 */
[----:B------:R-:W-:Y:S01]  /*5e30*/  ISETP.NE.AND.EX P2, PT, RZ, UR39, PT, P2 ;  /* 0x00000027ff007c0c */ /* 0x000fe2000bf45320 */
[----:B------:R-:W-:Y:S01]  /*5e40*/  UISETP.NE.AND.EX UP1, UPT, UR45, URZ, UPT, UP1 ;  /* 0x000000ff2d00728c */ /* 0x000fe2000bf25310 */
[----:B------:R-:W-:Y:S04]  /*5e50*/  PLOP3.LUT P1, PT, PT, PT, UP2, 0x80, 0x8 ;  /* 0x000000000008781c */ /* 0x000fe80003f2f028 */
[----:B------:R-:W-:Y:S06]  /*5e60*/  @UP2 UPLOP3.LUT UP0, UPT, UPT, UPT, UP1, 0x80, 0x8 ;  /* 0x000000000008289c */ /* 0x000fec0003f0f010 */
[----:B------:R-:W-:Y:S01]  /*5e70*/  PLOP3.LUT P0, PT, PT, PT, UP0, 0x80, 0x8 ;  /* 0x000000000008781c */ /* 0x000fe20003f0f008 */
[----:B------:R-:W-:Y:S01]  /*5e80*/  @!UPT UIADD3 URZ, UPT, UPT, URZ, URZ, URZ ;  /* 0x000000fffffff290 */ /* 0x000fe2000fffe0ff */
[----:B------:R-:W-:Y:S11]  /*5e90*/  BRA.U !UP1, `(.L_x_103) ;  /* 0x0000000109387547 */ /* 0x000ff6000b800000 */
[----:B------:R-:W-:Y:S01]  /*5ea0*/  UISETP.NE.U32.AND UP0, UPT, UR38, URZ, UPT ;  /* 0x000000ff2600728c */ /* 0x000fe2000bf05070 */
[----:B------:R-:W-:Y:S02]  /*5eb0*/  HFMA2 R0, -RZ, RZ, 0, 5.9604644775390625e-08 ;  /* 0x00000001ff007431 */ /* 0x000fe400000001ff */
[----:B------:R-:W-:Y:S01]  /*5ec0*/  IMAD.MOV.U32 R92, RZ, RZ, 0x1 ;  /* 0x00000001ff5c7424 */ /* 0x000fe200078e00ff */
[----:B------:R-:W-:Y:S06]  /*5ed0*/  UISETP.NE.AND.EX UP0, UPT, UR39, URZ, UPT, UP0 ;  /* 0x000000ff2700728c */ /* 0x000fec000bf05300 */
[----:B------:R-:W-:Y:S05]  /*5ee0*/  PLOP3.LUT P3, PT, PT, PT, UP0, 0x80, 0x8 ;  /* 0x000000000008781c */ /* 0x000fea0003f6f008 */
[----:B------:R-:W1:Y:S01]  /*5ef0*/  @UP0 LDCU.64 UR6, c[0x0][0x888] ;  /* 0x00011100ff0607ac */ /* 0x000e620008000a00 */
[----:B------:R-:W-:Y:S07]  /*5f00*/  @UP0 UIMAD UR4, UR36, UR44, URZ ;  /* 0x0000002c240402a4 */ /* 0x000fee000f8e02ff */
[----:B------:R-:W-:Y:S01]  /*5f10*/  @!P3 PRMT R92, R0, 0x7610, R92 ;  /* 0x00007610005cb816 */ /* 0x000fe2000000005c */
[----:B-1----:R-:W-:Y:S03]  /*5f20*/  @UP0 UIMAD.WIDE UR6, UR4, 0x4, UR6 ;  /* 0x00000004040608a5 */ /* 0x002fe6000f8e0206 */
[----:B------:R-:W1:Y:S03]  /*5f30*/  @!UP0 LDCU UR4, c[0x0][0x880] ;  /* 0x00011000ff0487ac */ /* 0x000e660008000800 */
[----:B------:R-:W-:Y:S01]  /*5f40*/  IMAD.U32 R2, RZ, RZ, UR6 ;  /* 0x00000006ff027e24 */ /* 0x000fe2000f8e00ff */
[----:B------:R-:W-:Y:S05]  /*5f50*/  MOV R3, UR7 ;  /* 0x0000000700037c02 */ /* 0x000fea0008000f00 */
[----:B-----5:R2:W5:Y:S02]  /*5f60*/  @P3 LDG.E R49, desc[UR46][R2.64] ;  /* 0x0000002e02313981 */ /* 0x020564000c1e1900 */
[----:B-12---:R-:W-:Y:S02]  /*5f70*/  @!P3 IMAD.U32 R49, RZ, RZ, UR4 ;  /* 0x00000004ff31be24 */ /* 0x006fe4000f8e00ff */
.L_x_103:
[----:B------:R-:W-:Y:S05]  /*5f80*/  @!P4 BRA `(.L_x_104) ;  /* 0x000000000020c947 */ /* 0x000fea0003800000 */
[----:B------:R-:W-:Y:S04]  /*5f90*/  ISETP.NE.U32.AND P3, PT, R84, RZ, PT ;  /* 0x000000ff5400720c */ /* 0x000fe80003f65070 */
[----:B------:R-:W-:Y:S11]  /*5fa0*/  ISETP.NE.AND.EX P3, PT, R85, RZ, PT, P3 ;  /* 0x000000ff5500720c */ /* 0x000ff60003f65330 */
[----:B------:R-:W-:Y:S02]  /*5fb0*/  @!UPT UIADD3 URZ, UPT, UPT, URZ, URZ, URZ ;  /* 0x000000fffffff290 */ /* 0x000fe4000fffe0ff */
[----:B------:R-:W1:Y:S01]  /*5fc0*/  @P3 LDC.64 R2, c[0x0][0x8a8] ;  /* 0x00022a00ff023b82 */ /* 0x000e620000000a00 */
[----:B------:R-:W-:Y:S04]  /*5fd0*/  @P3 IMAD R0, R86, UR36, RZ ;  /* 0x0000002456003c24 */ /* 0x000fe8000f8e02ff */
[----:B-1----:R-:W-:Y:S05]  /*5fe0*/  @P3 IMAD.WIDE R2, R0, 0x4, R2 ;  /* 0x0000000400023825 */ /* 0x002fea00078e0202 */
[----:B-----5:R1:W5:Y:S02]  /*5ff0*/  @P3 LDG.E R47, desc[UR46][R2.64] ;  /* 0x0000002e022f3981 */ /* 0x020364000c1e1900 */
[----:B-1----:R-:W2:Y:S02]  /*6000*/  @!P3 LDC R47, c[0x0][0x8a0] ;  /* 0x00022800ff2fbb82 */ /* 0x002ea40000000800 */
.L_x_104:
[----:B-----5:R-:W-:Y:S01]  /*6010*/  FSETP.NEU.AND P3, PT, R49, RZ, PT ;  /* 0x000000ff3100720b */ /* 0x020fe20003f6d000 */
[----:B------:R-:W-:Y:S01]  /*6020*/  ULOP3.LUT UR4, UR51, 0x1, URZ, 0x3c, !UPT ;  /* 0x0000000133047892 */ /* 0x000fe2000f8e3cff */
[----:B------:R-:W-:Y:S01]  /*6030*/  SEL R4, RZ, 0xffffffff, P2 ;  /* 0xffffffffff047807 */ /* 0x000fe20001000000 */
[----:B------:R-:W-:Y:S01]  /*6040*/  IMAD.U32 R68, RZ, RZ, UR56 ;  /* 0x00000038ff447e24 */ /* 0x000fe2000f8e00ff */
[----:B------:R-:W-:Y:S01]  /*6050*/  @P1 LOP3.LUT P2, RZ, R92, 0xff, RZ, 0xc0, !PT ;  /* 0x000000ff5cff1812 */ /* 0x000fe2000784c0ff */
[----:B------:R-:W-:Y:S01]  /*6060*/  IMAD.SHL.U32 R111, R98, 0x10, RZ ;  /* 0x00000010626f7824 */ /* 0x000fe200078e00ff */
[----:B------:R-:W-:Y:S01]  /*6070*/  @P1 SEL R0, RZ, 0xffffffff, P3 ;  /* 0xffffffffff001807 */ /* 0x000fe20001800000 */
[----:B------:R-:W-:Y:S01]  /*6080*/  IMAD.U32 R71, RZ, RZ, UR4 ;  /* 0x00000004ff477e24 */ /* 0x000fe2000f8e00ff */
[----:B------:R-:W-:Y:S01]  /*6090*/  LEA R106, R45, UR48, 0x3 ;  /* 0x000000302d6a7c11 */ /* 0x000fe2000f8e18ff */
[----:B------:R-:W-:Y:S01]  /*60a0*/  IMAD.SHL.U32 R68, R68, 0x2000, RZ ;  /* 0x0000200044447824 */ /* 0x000fe200078e00ff */
[----:B------:R-:W-:Y:S01]  /*60b0*/  @P0 SEL R0, R4, R0, !P2 ;  /* 0x0000000004000207 */ /* 0x000fe20005000000 */
[----:B------:R-:W-:Y:S01]  /*60c0*/  IMAD.SHL.U32 R110, R97, 0x10, RZ ;  /* 0x00000010616e7824 */ /* 0x000fe200078e00ff */
[----:B------:R-:W-:Y:S01]  /*60d0*/  PLOP3.LUT P2, PT, PT, PT, UP1, 0x80, 0x8 ;  /* 0x000000000008781c */ /* 0x000fe20003f4f018 */
[----:B------:R-:W-:Y:S01]  /*60e0*/  IMAD.IADD R63, R103, 0x1, R68 ;  /* 0x00000001673f7824 */ /* 0x000fe200078e0244 */
[----:B------:R-:W-:Y:S01]  /*60f0*/  @P1 LOP3.LUT R0, R0, 0x1, RZ, 0xc0, !PT ;  /* 0x0000000100001812 */ /* 0x000fe200078ec0ff */
[----:B------:R-:W-:Y:S01]  /*6100*/  BSSY B1, `(.L_x_105) ;  /* 0x0000039000017945 */ /* 0x000fe20003800000 */
[----:B------:R-:W-:Y:S01]  /*6110*/  LOP3.LUT P4, R107, R92, 0xff, RZ, 0xc0, !PT ;  /* 0x000000ff5c6b7812 */ /* 0x000fe2000788c0ff */
[----:B------:R-:W-:Y:S01]  /*6120*/  IMAD.IADD R62, R63, 0x1, R111 ;  /* 0x000000013f3e7824 */ /* 0x000fe200078e026f */
[----:B------:R-:W-:Y:S01]  /*6130*/  ISETP.NE.U32.OR P5, PT, R0, 0x1, !P1 ;  /* 0x000000010000780c */ /* 0x000fe20004fa5470 */
[----:B------:R-:W-:Y:S01]  /*6140*/  IMAD.U32 R0, RZ, RZ, UR56 ;  /* 0x00000038ff007e24 */ /* 0x000fe2000f8e00ff */
[----:B------:R-:W-:Y:S01]  /*6150*/  SEL R3, RZ, 0xffffffff, P3 ;  /* 0xffffffffff037807 */ /* 0x000fe20001800000 */
[----:B------:R-:W-:Y:S01]  /*6160*/  IMAD.MOV.U32 R70, RZ, RZ, 0x1 ;  /* 0x00000001ff467424 */ /* 0x000fe200078e00ff */
[----:B------:R-:W-:Y:S01]  /*6170*/  P2R R109, PR, RZ, 0x20 ;  /* 0x00000020ff6d7803 */ /* 0x000fe20000000000 */
[----:B------:R-:W-:Y:S01]  /*6180*/  IMAD R48, R45, 0x40, R46 ;  /* 0x000000402d307824 */ /* 0x000fe200078e022e */
[----:B------:R-:W-:Y:S01]  /*6190*/  LEA R0, R0, UR48, 0x3 ;  /* 0x0000003000007c11 */ /* 0x000fe2000f8e18ff */
[----:B------:R-:W-:Y:S01]  /*61a0*/  IMAD.U32 R69, RZ, RZ, UR56 ;  /* 0x00000038ff457e24 */ /* 0x000fe2000f8e00ff */
[----:B------:R-:W-:Y:S02]  /*61b0*/  @P2 SEL R3, R4, R3, !P4 ;  /* 0x0000000304032207 */ /* 0x000fe40006000000 */
[----:B------:R-:W-:Y:S02]  /*61c0*/  CS2R R82, SRZ ;  /* 0x0000000000527805 */ /* 0x000fe4000001ff00 */
[----:B------:R-:W-:Y:S02]  /*61d0*/  CS2R R80, SRZ ;  /* 0x0000000000507805 */ /* 0x000fe4000001ff00 */
[----:B------:R-:W-:Y:S02]  /*61e0*/  CS2R R74, SRZ ;  /* 0x00000000004a7805 */ /* 0x000fe4000001ff00 */
[----:B------:R-:W-:Y:S02]  /*61f0*/  LOP3.LUT R3, R3, 0x1, RZ, 0xc0, !PT ;  /* 0x0000000103037812 */ /* 0x000fe400078ec0ff */
[----:B------:R-:W-:Y:S02]  /*6200*/  CS2R R72, SRZ ;  /* 0x0000000000487805 */ /* 0x000fe4000001ff00 */
[----:B------:R-:W-:Y:S02]  /*6210*/  @P5 SHF.L.U32 R2, R71, 0x1f, RZ ;  /* 0x0000001f47025819 */ /* 0x000fe400000006ff */
[----:B------:R-:W-:Y:S02]  /*6220*/  CS2R R66, SRZ ;  /* 0x0000000000427805 */ /* 0x000fe4000001ff00 */
[----:B------:R-:W-:Y:S02]  /*6230*/  ISETP.NE.U32.AND P2, PT, R3, 0x1, PT ;  /* 0x000000010300780c */ /* 0x000fe40003f45070 */
[----:B------:R-:W-:Y:S01]  /*6240*/  CS2R R64, SRZ ;  /* 0x0000000000407805 */ /* 0x000fe2000001ff00 */
[----:B------:R1:W3:Y:S01]  /*6250*/  @P5 SYNCS.PHASECHK.TRANS64.TRYWAIT P1, [R0+URZ+0x50], R2 ;  /* 0x00005002000055a7 */ /* 0x0002e200080211ff */
[----:B------:R-:W-:Y:S02]  /*6260*/  CS2R R58, SRZ ;  /* 0x00000000003a7805 */ /* 0x000fe4000001ff00 */
[----:B------:R-:W-:Y:S02]  /*6270*/  P2R R76, PR, RZ, 0x4 ;  /* 0x00000004ff4c7803 */ /* 0x000fe40000000000 */
[----:B------:R-:W-:Y:S01]  /*6280*/  CS2R R56, SRZ ;  /* 0x0000000000387805 */ /* 0x000fe2000001ff00 */
[----:B------:R-:W-:Y:S02]  /*6290*/  IMAD.IADD R61, R63, 0x1, R110 ;  /* 0x000000013f3d7824 */ /* 0x000fe400078e026e */
[----:B------:R-:W-:Y:S01]  /*62a0*/  IMAD.IADD R60, R102, 0x1, R62 ;  /* 0x00000001663c7824 */ /* 0x000fe200078e023e */
[----:B-1----:R-:W-:Y:S04]  /*62b0*/  SHF.L.U32 R2, R101, 0x1f, RZ ;  /* 0x0000001f65027819 */ /* 0x002fe800000006ff */
[----:B------:R1:W4:Y:S01]  /*62c0*/  SYNCS.PHASECHK.TRANS64.TRYWAIT P0, [R106+URZ+0xb0], R2 ;  /* 0x0000b0026a0075a7 */ /* 0x00032200080011ff */
[----:B---3--:R-:W-:Y:S01]  /*62d0*/  @P5 SEL R70, RZ, 0x1, !P1 ;  /* 0x00000001ff465807 */ /* 0x008fe20004800000 */
[----:B-1----:R-:W-:Y:S06]  /*62e0*/  @!P5 BRA `(.L_x_106) ;  /* 0x000000000068d947 */ /* 0x002fec0003800000 */
[----:B------:R-:W-:Y:S01]  /*62f0*/  ISETP.NE.AND P1, PT, R70, RZ, PT ;  /* 0x000000ff4600720c */ /* 0x000fe20003f25270 */
[----:B------:R-:W-:Y:S01]  /*6300*/  BSSY B0, `(.L_x_107) ;  /* 0x000000d000007945 */ /* 0x000fe20003800000 */
[----:B------:R-:W-:Y:S02]  /*6310*/  CS2R R58, SRZ ;  /* 0x00000000003a7805 */ /* 0x000fe4000001ff00 */
[----:B------:R-:W-:Y:S02]  /*6320*/  CS2R R56, SRZ ;  /* 0x0000000000387805 */ /* 0x000fe4000001ff00 */
[----:B------:R-:W-:Y:S02]  /*6330*/  CS2R R66, SRZ ;  /* 0x0000000000427805 */ /* 0x000fe4000001ff00 */
[----:B------:R-:W-:Y:S02]  /*6340*/  CS2R R64, SRZ ;  /* 0x0000000000407805 */ /* 0x000fe4000001ff00 */
[----:B------:R-:W-:Y:S02]  /*6350*/  CS2R R74, SRZ ;  /* 0x00000000004a7805 */ /* 0x000fe4000001ff00 */
[----:B------:R-:W-:Y:S02]  /*6360*/  CS2R R72, SRZ ;  /* 0x0000000000487805 */ /* 0x000fe4000001ff00 */
[----:B------:R-:W-:Y:S02]  /*6370*/  CS2R R82, SRZ ;  /* 0x0000000000527805 */ /* 0x000fe4000001ff00 */
[----:B------:R-:W-:Y:S01]  /*6380*/  CS2R R80, SRZ ;  /* 0x0000000000507805 */ /* 0x000fe2000001ff00 */
[----:B------:R-:W-:Y:S06]  /*6390*/  @P1 BRA `(.L_x_108) ;  /* 0x00000000000c1947 */ /* 0x000fec0003800000 */
[----:B------:R-:W-:Y:S04]  /*63a0*/  SHF.L.U32 R3, R71, 0x1f, RZ ;  /* 0x0000001f47037819 */ /* 0x000fe800000006ff */
[----:B------:R-:W1:Y:S02]  /*63b0*/  SYNCS.PHASECHK.TRANS64.TRYWAIT P1, [R0+URZ+0x50], R3 ;  /* 0x00005003000075a7 */ /* 0x000e6400080211ff */
[----:B-1----:R-:W-:Y:S05]  /*63c0*/  @!P1 BRA `(.L_x_109) ;  /* 0x0000002400ac9947 */ /* 0x002fea0003800000 */
.L_x_108:
[----:B------:R-:W-:Y:S05]  /*63d0*/  BSYNC B0 ;  /* 0x0000000000007941 */ /* 0x000fea0003800000 */
.L_x_107:
[----:B------:R-:W-:Y:S01]  /*63e0*/  ISETP.NE.AND P1, PT, R76, RZ, PT ;  /* 0x000000ff4c00720c */ /* 0x000fe20003f25270 */
[----:B------:R-:W-:Y:S04]  /*63f0*/  UIADD3 UR5, UPT, UPT, UR56, 0x1, URZ ;  /* 0x0000000138057890 */ /* 0x000fe8000fffe0ff */
[----:B------:R-:W-:Y:S04]  /*6400*/  UISETP.NE.AND UP0, UPT, UR5, 0x3, UPT ;  /* 0x000000030500788c */ /* 0x000fe8000bf05270 */
[----:B------:R-:W-:Y:S02]  /*6410*/  USEL UR4, URZ, 0x1, UP0 ;  /* 0x00000001ff047887 */ /* 0x000fe40008000000 */
[----:B------:R-:W-:Y:S02]  /*6420*/  USEL UR5, UR5, URZ, UP0 ;  /* 0x000000ff05057287 */ /* 0x000fe40008000000 */
[----:B------:R3:W1:Y:S02]  /*6430*/  @P1 LDS.128 R56, [R63] ;  /* 0x000000003f381984 */ /* 0x0006640000000c00 */
[----:B------:R-:W-:Y:S02]  /*6440*/  LOP3.LUT R71, R71, UR4, RZ, 0x3c, !PT ;  /* 0x0000000447477c12 */ /* 0x000fe4000f8e3cff */
[----:B------:R3:W1:Y:S01]  /*6450*/  @P1 LDS.128 R64, [R62+0x10] ;  /* 0x000010003e401984 */ /* 0x0006620000000c00 */
[----:B------:R-:W-:Y:S03]  /*6460*/  IMAD.U32 R69, RZ, RZ, UR5 ;  /* 0x00000005ff457e24 */ /* 0x000fe6000f8e00ff */
[----:B------:R3:W1:Y:S04]  /*6470*/  @P1 LDS.128 R72, [R61+0x20] ;  /* 0x000020003d481984 */ /* 0x0006680000000c00 */
[----:B------:R3:W1:Y:S02]  /*6480*/  @P1 LDS.128 R80, [R60+0x10] ;  /* 0x000010003c501984 */ /* 0x0006640000000c00 */
.L_x_106:
[----:B------:R-:W-:Y:S05]  /*6490*/  BSYNC B1 ;  /* 0x0000000000017941 */ /* 0x000fea0003800000 */
.L_x_105:
[----:B-1----:R-:W-:Y:S04]  /*64a0*/  SHF.R.U32.HI R0, RZ, 0x15, R48 ;  /* 0x00000015ff007819 */ /* 0x002fe80000011630 */
[----:B------:R-:W-:Y:S01]  /*64b0*/  LOP3.LUT P1, RZ, R0, 0x3, R96, 0x48, !PT ;  /* 0x0000000300ff7812 */ /* 0x000fe20007824860 */
[----:B------:R-:W-:Y:S01]  /*64c0*/  @!UPT UIADD3 URZ, UPT, UPT, URZ, URZ, URZ ;  /* 0x000000fffffff290 */ /* 0x000fe2000fffe0ff */
[----:B----4-:R-:W-:Y:S11]  /*64d0*/  @P0 BRA `(.L_x_110) ;  /* 0x0000000000080947 */ /* 0x010ff60003800000 */
[----:B------:R-:W1:Y:S02]  /*64e0*/  SYNCS.PHASECHK.TRANS64.TRYWAIT P0, [R106+URZ+0xb0], R2 ;  /* 0x0000b0026a0075a7 */ /* 0x000e6400080011ff */
[----:B-1----:R-:W-:Y:S05]  /*64f0*/  @!P0 BRA `(.L_x_111) ;  /* 0x0000002400748947 */ /* 0x002fea0003800000 */
.L_x_110:
[----:B------:R-:W-:Y:S05]  /*6500*/  @!P1 BRA `(.L_x_112) ;  /* 0x0000000000409947 */ /* 0x000fea0003800000 */
[----:B------:R-:W4:Y:S01]  /*6510*/  LDCU.64 UR8, c[0x4][0x70] ;  /* 0x01000e00ff0877ac */ /* 0x000f220008000a00 */
[----:B------:R-:W-:Y:S01]  /*6520*/  MOV R3, 0x0 ;  /* 0x0000000000037802 */ /* 0x000fe20000000f00 */
[----:B------:R-:W-:Y:S02]  /*6530*/  HFMA2 R12, -RZ, RZ, 0, 5.9604644775390625e-08 ;  /* 0x00000001ff0c7431 */ /* 0x000fe400000001ff */
[----:B------:R-:W-:Y:S02]  /*6540*/  IMAD.MOV.U32 R8, RZ, RZ, 0x192 ;  /* 0x00000192ff087424 */ /* 0x000fe400078e00ff */
[----:B------:R-:W-:Y:S01]  /*6550*/  IMAD.MOV.U32 R13, RZ, RZ, RZ ;  /* 0x000000ffff0d7224 */ /* 0x000fe200078e00ff */
[----:B------:R-:W5:Y:S01]  /*6560*/  LDCU.64 UR6, c[0x4][0x78] ;  /* 0x01000f00ff0677ac */ /* 0x000f620008000a00 */
[----:B-1----:R-:W1:Y:S01]  /*6570*/  LDC.64 R2, c[0x4][R3] ;  /* 0x0100000003027b82 */ /* 0x002e620000000a00 */
[----:B------:R-:W2:Y:S01]  /*6580*/  LDCU.64 UR4, c[0x4][0x10] ;  /* 0x01000200ff0477ac */ /* 0x000ea20008000a00 */
[----:B----4-:R-:W-:Y:S01]  /*6590*/  MOV R5, UR9 ;  /* 0x0000000900057c02 */ /* 0x010fe20008000f00 */
[----:B------:R-:W-:Y:S01]  /*65a0*/  IMAD.U32 R4, RZ, RZ, UR8 ;  /* 0x00000008ff047e24 */ /* 0x000fe2000f8e00ff */
[----:B-----5:R-:W-:Y:S01]  /*65b0*/  MOV R7, UR7 ;  /* 0x0000000700077c02 */ /* 0x020fe20008000f00 */
[----:B------:R-:W-:Y:S01]  /*65c0*/  IMAD.U32 R6, RZ, RZ, UR6 ;  /* 0x00000006ff067e24 */ /* 0x000fe2000f8e00ff */
[----:B--2---:R-:W-:Y:S01]  /*65d0*/  MOV R11, UR5 ;  /* 0x00000005000b7c02 */ /* 0x004fe20008000f00 */
[----:B------:R-:W-:Y:S02]  /*65e0*/  IMAD.U32 R10, RZ, RZ, UR4 ;  /* 0x00000004ff0a7e24 */ /* 0x000fe4000f8e00ff */
[----:B------:R-:W-:Y:S07]  /*65f0*/  LEPC R20, `(.L_x_112) ;  /* 0x000000001014794e */ /* 0x000fee0000000000 */
[----:B-1-3--:R-:W-:Y:S05]  /*6600*/  CALL.ABS.NOINC R2 ;  /* 0x0000000002007343 */ /* 0x00afea0003c00000 */
.L_x_112:
[----:B------:R-:W-:Y:S05]  /*6610*/  WARPSYNC.ALL ;  /* 0x0000000000007948 */ /* 0x000fea0003800000 */
[----:B------:R-:W-:Y:S01]  /*6620*/  R2UR UR4, R48 ;  /* 0x00000000300472ca */ /* 0x000fe200000e0000 */
[--C-:B------:R-:W-:Y:S01]  /*6630*/  HADD2.F32 R50, -RZ, R56.reuse.H0_H0 ;  /* 0x20000038ff327230 */ /* 0x100fe20000004100 */
[----:B------:R-:W-:Y:S01]  /*6640*/  ISETP.NE.AND P0, PT, R104, RZ, PT ;  /* 0x000000ff6800720c */ /* 0x000fe20003f05270 */
[----:B------:R-:W-:Y:S01]  /*6650*/  HADD2.F32 R51, -RZ, R56.H1_H1 ;  /* 0x30000038ff337230 */ /* 0x000fe20000004100 */
[----:B------:R-:W-:Y:S01]  /*6660*/  BSSY.RECONVERGENT B0, `(.L_x_113) ;  /* 0x0000083000007945 */ /* 0x000fe20003800200 */
[--C-:B------:R-:W-:Y:S08]  /*6670*/  HADD2.F32 R52, -RZ, R57.reuse.H0_H0 ;  /* 0x20000039ff347230 */ /* 0x100ff00000004100 */
[----:B------:R-:W2:Y:S02]  /*6680*/  LDTM.x32 R4, tmem[UR4] ;  /* 0x00000004000479ee */ /* 0x000ea400082c0000 */
[C---:B--2---:R-:W-:Y:S01]  /*6690*/  FMUL R0, R47.reuse, R4 ;  /* 0x000000042f007220 */ /* 0x044fe20000400000 */
[C---:B-1----:R-:W-:Y:S01]  /*66a0*/  FMUL R2, R47.reuse, R5 ;  /* 0x000000052f027220 */ /* 0x042fe20000400000 */
[C---:B------:R-:W-:Y:S01]  /*66b0*/  FMUL R4, R47.reuse, R8 ;  /* 0x000000082f047220 */ /* 0x040fe20000400000 */
[----:B------:R-:W-:Y:S01]  /*66c0*/  FMUL R3, R47, R6 ;  /* 0x000000062f037220 */ /* 0x000fe20000400000 */
[C---:B------:R-:W-:Y:S01]  /*66d0*/  FFMA R0, R49.reuse, R50, R0 ;  /* 0x0000003231007223 */ /* 0x040fe20000000000 */
[----:B------:R-:W-:Y:S01]  /*66e0*/  FFMA R2, R49, R51, R2 ;  /* 0x0000003331027223 */ /* 0x000fe20000000002 */
[C---:B------:R-:W-:Y:S01]  /*66f0*/  FMUL R5, R47.reuse, R9 ;  /* 0x000000092f057220 */ /* 0x040fe20000400000 */
        /* <DEDUP_REMOVED lines=16> */
[----:B------:R-:W-:Y:S02]  /*6800*/  HADD2.F32 R32, -RZ, R57.H1_H1 ;  /* 0x30000039ff207230 */ /* 0x000fe40000004100 */
[C---:B------:R-:W-:Y:S01]  /*6810*/  FMUL R26, R47.reuse, R30 ;  /* 0x0000001e2f1a7220 */ /* 0x040fe20000400000 */
[----:B------:R-:W-:Y:S01]  /*6820*/  FMUL R29, R47, R33 ;  /* 0x000000212f1d7220 */ /* 0x000fe20000400000 */
[--C-:B------:R-:W-:Y:S02]  /*6830*/  HADD2.F32 R33, -RZ, R58.reuse.H0_H0 ;  /* 0x2000003aff217230 */ /* 0x100fe40000004100 */
[----:B------:R-:W-:Y:S01]  /*6840*/  FFMA R3, R49, R52, R3 ;  /* 0x0000003431037223 */ /* 0x000fe20000000003 */
[C---:B------:R-:W-:Y:S01]  /*6850*/  FMUL R7, R47.reuse, R7 ;  /* 0x000000072f077220 */ /* 0x040fe20000400000 */
[----:B------:R-:W-:Y:S01]  /*6860*/  FMUL R30, R47, R34 ;  /* 0x000000222f1e7220 */ /* 0x000fe20000400000 */
[----:B------:R-:W-:Y:S01]  /*6870*/  HADD2.F32 R34, -RZ, R58.H1_H1 ;  /* 0x3000003aff227230 */ /* 0x000fe20000004100 */
[----:B------:R-:W-:Y:S01]  /*6880*/  F2FP.F16.F32.PACK_AB R52, R2, R0 ;  /* 0x000000000234723e */ /* 0x000fe200000000ff */
[--C-:B------:R-:W-:Y:S02]  /*6890*/  HADD2.F32 R0, -RZ, R59.reuse.H0_H0 ;  /* 0x2000003bff007230 */ /* 0x100fe40000004100 */
[C---:B------:R-:W-:Y:S01]  /*68a0*/  FFMA R7, R49.reuse, R32, R7 ;  /* 0x0000002031077223 */ /* 0x040fe20000000007 */
[----:B------:R-:W-:Y:S02]  /*68b0*/  HADD2.F32 R2, -RZ, R59.H1_H1 ;  /* 0x3000003bff027230 */ /* 0x000fe40000004100 */
[C---:B------:R-:W-:Y:S01]  /*68c0*/  FFMA R4, R49.reuse, R33, R4 ;  /* 0x0000002131047223 */ /* 0x040fe20000000004 */
[C---:B------:R-:W-:Y:S01]  /*68d0*/  FFMA R5, R49.reuse, R34, R5 ;  /* 0x0000002231057223 */ /* 0x040fe20000000005 */
[----:B------:R-:W-:Y:S01]  /*68e0*/  FFMA R6, R49, R0, R6 ;  /* 0x0000000031067223 */ /* 0x000fe20000000006 */
[--C-:B------:R-:W-:Y:S02]  /*68f0*/  HADD2.F32 R0, -RZ, R64.reuse.H0_H0 ;  /* 0x20000040ff007230 */ /* 0x100fe40000004100 */
[----:B------:R-:W-:Y:S01]  /*6900*/  FMUL R11, R47, R11 ;  /* 0x0000000b2f0b7220 */ /* 0x000fe20000400000 */
[----:B------:R-:W-:Y:S01]  /*6910*/  F2FP.F16.F32.PACK_AB R53, R7, R3 ;  /* 0x000000030735723e */ /* 0x000fe200000000ff */
[--C-:B------:R-:W-:Y:S02]  /*6920*/  HADD2.F32 R3, -RZ, R65.reuse.H0_H0 ;  /* 0x20000041ff037230 */ /* 0x100fe40000004100 */
[----:B------:R-:W-:Y:S01]  /*6930*/  FMUL R15, R47, R15 ;  /* 0x0000000f2f0f7220 */ /* 0x000fe20000400000 */
[C---:B------:R-:W-:Y:S01]  /*6940*/  FFMA R11, R49.reuse, R2, R11 ;  /* 0x00000002310b7223 */ /* 0x040fe2000000000b */
[----:B------:R-:W-:Y:S02]  /*6950*/  HADD2.F32 R2, -RZ, R64.H1_H1 ;  /* 0x30000040ff027230 */ /* 0x000fe40000004100 */
[----:B------:R-:W-:Y:S01]  /*6960*/  FFMA R8, R49, R0, R8 ;  /* 0x0000000031087223 */ /* 0x000fe20000000008 */
[----:B------:R-:W-:Y:S02]  /*6970*/  HADD2.F32 R0, -RZ, R65.H1_H1 ;  /* 0x30000041ff007230 */ /* 0x000fe40000004100 */
[C---:B------:R-:W-:Y:S01]  /*6980*/  FMUL R19, R47.reuse, R19 ;  /* 0x000000132f137220 */ /* 0x040fe20000400000 */
[----:B------:R-:W-:Y:S01]  /*6990*/  FMUL R23, R47, R23 ;  /* 0x000000172f177220 */ /* 0x000fe20000400000 */
[C---:B------:R-:W-:Y:S01]  /*69a0*/  FFMA R9, R49.reuse, R2, R9 ;  /* 0x0000000231097223 */ /* 0x040fe20000000009 */
[C---:B------:R-:W-:Y:S01]  /*69b0*/  FFMA R10, R49.reuse, R3, R10 ;  /* 0x00000003310a7223 */ /* 0x040fe2000000000a */
[----:B------:R-:W-:Y:S01]  /*69c0*/  FFMA R15, R49, R0, R15 ;  /* 0x00000000310f7223 */ /* 0x000fe2000000000f */
[--C-:B------:R-:W-:Y:S02]  /*69d0*/  HADD2.F32 R2, -RZ, R66.reuse.H0_H0 ;  /* 0x20000042ff027230 */ /* 0x100fe40000004100 */
[----:B------:R-:W-:Y:S01]  /*69e0*/  FMUL R27, R47, R27 ;  /* 0x0000001b2f1b7220 */ /* 0x000fe20000400000 */
[----:B------:R-:W-:Y:S01]  /*69f0*/  HADD2.F32 R0, -RZ, R66.H1_H1 ;  /* 0x30000042ff007230 */ /* 0x000fe20000004100 */
[----:B------:R-:W-:Y:S01]  /*6a00*/  F2FP.F16.F32.PACK_AB R54, R5, R4 ;  /* 0x000000040536723e */ /* 0x000fe200000000ff */
[--C-:B------:R-:W-:Y:S02]  /*6a10*/  HADD2.F32 R3, -RZ, R67.reuse.H0_H0 ;  /* 0x20000043ff037230 */ /* 0x100fe40000004100 */
[C---:B------:R-:W-:Y:S01]  /*6a20*/  FFMA R12, R49.reuse, R2, R12 ;  /* 0x00000002310c7223 */ /* 0x040fe2000000000c */
[--C-:B------:R-:W-:Y:S02]  /*6a30*/  HADD2.F32 R2, -RZ, R72.reuse.H0_H0 ;  /* 0x20000048ff027230 */ /* 0x100fe40000004100 */
[C---:B------:R-:W-:Y:S01]  /*6a40*/  FFMA R13, R49.reuse, R0, R13 ;  /* 0x00000000310d7223 */ /* 0x040fe2000000000d */
[----:B------:R-:W-:Y:S02]  /*6a50*/  HADD2.F32 R0, -RZ, R67.H1_H1 ;  /* 0x30000043ff007230 */ /* 0x000fe40000004100 */
[----:B------:R-:W-:Y:S01]  /*6a60*/  FFMA R14, R49, R3, R14 ;  /* 0x00000003310e7223 */ /* 0x000fe2000000000e */
[----:B------:R-:W-:Y:S01]  /*6a70*/  HADD2.F32 R3, -RZ, R72.H1_H1 ;  /* 0x30000048ff037230 */ /* 0x000fe20000004100 */
[----:B------:R-:W-:Y:S01]  /*6a80*/  F2FP.F16.F32.PACK_AB R55, R11, R6 ;  /* 0x000000060b37723e */ /* 0x000fe200000000ff */
[----:B------:R-:W-:Y:S01]  /*6a90*/  FMUL R31, R47, R31 ;  /* 0x0000001f2f1f7220 */ /* 0x000fe20000400000 */
[C---:B------:R-:W-:Y:S01]  /*6aa0*/  FFMA R19, R49.reuse, R0, R19 ;  /* 0x0000000031137223 */ /* 0x040fe20000000013 */
[--C-:B------:R-:W-:Y:S02]  /*6ab0*/  HADD2.F32 R0, -RZ, R73.reuse.H0_H0 ;  /* 0x20000049ff007230 */ /* 0x100fe40000004100 */
[C---:B------:R-:W-:Y:S01]  /*6ac0*/  FFMA R16, R49.reuse, R2, R16 ;  /* 0x0000000231107223 */ /* 0x040fe20000000010 */
[----:B------:R1:W-:Y:S01]  /*6ad0*/  STS.128 [R63], R52 ;  /* 0x000000343f007388 */ /* 0x0003e20000000c00 */
[C---:B------:R-:W-:Y:S01]  /*6ae0*/  FFMA R17, R49.reuse, R3, R17 ;  /* 0x0000000331117223 */ /* 0x040fe20000000011 */
[----:B------:R-:W-:Y:S02]  /*6af0*/  HADD2.F32 R2, -RZ, R73.H1_H1 ;  /* 0x30000049ff027230 */ /* 0x000fe40000004100 */
[----:B------:R-:W-:Y:S01]  /*6b00*/  FFMA R18, R49, R0, R18 ;  /* 0x0000000031127223 */ /* 0x000fe20000000012 */
[--C-:B------:R-:W-:Y:S01]  /*6b10*/  HADD2.F32 R0, -RZ, R74.reuse.H0_H0 ;  /* 0x2000004aff007230 */ /* 0x100fe20000004100 */
[----:B------:R-:W-:Y:S01]  /*6b20*/  F2FP.F16.F32.PACK_AB R8, R9, R8 ;  /* 0x000000080908723e */ /* 0x000fe200000000ff */
[--C-:B------:R-:W-:Y:S02]  /*6b30*/  HADD2.F32 R3, -RZ, R75.reuse.H0_H0 ;  /* 0x2000004bff037230 */ /* 0x100fe40000004100 */
[C---:B------:R-:W-:Y:S01]  /*6b40*/  FFMA R23, R49.reuse, R2, R23 ;  /* 0x0000000231177223 */ /* 0x040fe20000000017 */
[----:B------:R-:W-:Y:S02]  /*6b50*/  HADD2.F32 R2, -RZ, R74.H1_H1 ;  /* 0x3000004aff027230 */ /* 0x000fe40000004100 */
[----:B------:R-:W-:Y:S01]  /*6b60*/  FFMA R20, R49, R0, R20 ;  /* 0x0000000031147223 */ /* 0x000fe20000000014 */
[----:B------:R-:W-:Y:S01]  /*6b70*/  HADD2.F32 R0, -RZ, R75.H1_H1 ;  /* 0x3000004bff007230 */ /* 0x000fe20000004100 */
[----:B------:R-:W-:Y:S01]  /*6b80*/  F2FP.F16.F32.PACK_AB R9, R15, R10 ;  /* 0x0000000a0f09723e */ /* 0x000fe200000000ff */
[----:B------:R-:W-:Y:S02]  /*6b90*/  HADD2.F32 R4, -RZ, R83.H0_H0 ;  /* 0x20000053ff047230 */ /* 0x000fe40000004100 */
[C---:B------:R-:W-:Y:S01]  /*6ba0*/  FFMA R21, R49.reuse, R2, R21 ;  /* 0x0000000231157223 */ /* 0x040fe20000000015 */
[C---:B------:R-:W-:Y:S01]  /*6bb0*/  FFMA R22, R49.reuse, R3, R22 ;  /* 0x0000000331167223 */ /* 0x040fe20000000016 */
[----:B------:R-:W-:Y:S01]  /*6bc0*/  FFMA R27, R49, R0, R27 ;  /* 0x00000000311b7223 */ /* 0x000fe2000000001b */
[--C-:B------:R-:W-:Y:S01]  /*6bd0*/  HADD2.F32 R2, -RZ, R80.reuse.H0_H0 ;  /* 0x20000050ff027230 */ /* 0x100fe20000004100 */
[----:B------:R-:W-:Y:S01]  /*6be0*/  F2FP.F16.F32.PACK_AB R10, R13, R12 ;  /* 0x0000000c0d0a723e */ /* 0x000fe200000000ff */
[----:B------:R-:W-:Y:S01]  /*6bf0*/  HADD2.F32 R0, -RZ, R80.H1_H1 ;  /* 0x30000050ff007230 */ /* 0x000fe20000004100 */
[----:B------:R-:W-:Y:S01]  /*6c00*/  F2FP.F16.F32.PACK_AB R11, R19, R14 ;  /* 0x0000000e130b723e */ /* 0x000fe200000000ff */
[--C-:B------:R-:W-:Y:S02]  /*6c10*/  HADD2.F32 R3, -RZ, R81.reuse.H0_H0 ;  /* 0x20000051ff037230 */ /* 0x100fe40000004100 */
[C---:B------:R-:W-:Y:S01]  /*6c20*/  FFMA R24, R49.reuse, R2, R24 ;  /* 0x0000000231187223 */ /* 0x040fe20000000018 */
[--C-:B------:R-:W-:Y:S02]  /*6c30*/  HADD2.F32 R2, -RZ, R82.reuse.H0_H0 ;  /* 0x20000052ff027230 */ /* 0x100fe40000004100 */
[C---:B------:R-:W-:Y:S01]  /*6c40*/  FFMA R25, R49.reuse, R0, R25 ;  /* 0x0000000031197223 */ /* 0x040fe20000000019 */
[----:B------:R1:W-:Y:S01]  /*6c50*/  STS.128 [R62+0x10], R8 ;  /* 0x000010083e007388 */ /* 0x0003e20000000c00 */
[----:B------:R-:W-:Y:S02]  /*6c60*/  HADD2.F32 R0, -RZ, R81.H1_H1 ;  /* 0x30000051ff007230 */ /* 0x000fe40000004100 */
[----:B------:R-:W-:Y:S01]  /*6c70*/  FFMA R26, R49, R3, R26 ;  /* 0x00000003311a7223 */ /* 0x000fe2000000001a */
[----:B------:R-:W-:Y:S01]  /*6c80*/  HADD2.F32 R3, -RZ, R82.H1_H1 ;  /* 0x30000052ff037230 */ /* 0x000fe20000004100 */
[----:B------:R-:W-:Y:S01]  /*6c90*/  F2FP.F16.F32.PACK_AB R16, R17, R16 ;  /* 0x000000101110723e */ /* 0x000fe200000000ff */
[----:B------:R-:W-:Y:S01]  /*6ca0*/  HADD2.F32 R5, -RZ, R83.H1_H1 ;  /* 0x30000053ff057230 */ /* 0x000fe20000004100 */
[----:B------:R-:W-:Y:S01]  /*6cb0*/  F2FP.F16.F32.PACK_AB R17, R23, R18 ;  /* 0x000000121711723e */ /* 0x000fe200000000ff */
[----:B------:R-:W-:Y:S01]  /*6cc0*/  FFMA R31, R49, R0, R31 ;  /* 0x00000000311f7223 */ /* 0x000fe2000000001f */
[----:B------:R-:W-:Y:S01]  /*6cd0*/  FMUL R35, R47, R35 ;  /* 0x000000232f237220 */ /* 0x000fe20000400000 */
[----:B------:R-:W-:Y:S01]  /*6ce0*/  F2FP.F16.F32.PACK_AB R18, R21, R20 ;  /* 0x000000141512723e */ /* 0x000fe200000000ff */
[----:B------:R-:W-:Y:S01]  /*6cf0*/  FFMA R28, R49, R2, R28 ;  /* 0x00000002311c7223 */ /* 0x000fe2000000001c */
[----:B------:R-:W-:Y:S01]  /*6d00*/  F2FP.F16.F32.PACK_AB R19, R27, R22 ;  /* 0x000000161b13723e */ /* 0x000fe200000000ff */
[C---:B------:R-:W-:Y:S01]  /*6d10*/  FFMA R29, R49.reuse, R3, R29 ;  /* 0x00000003311d7223 */ /* 0x040fe2000000001d */
[C---:B------:R-:W-:Y:S01]  /*6d20*/  FFMA R30, R49.reuse, R4, R30 ;  /* 0x00000004311e7223 */ /* 0x040fe2000000001e */
[----:B------:R-:W-:Y:S01]  /*6d30*/  FFMA R35, R49, R5, R35 ;  /* 0x0000000531237223 */ /* 0x000fe20000000023 */
[----:B------:R-:W-:Y:S01]  /*6d40*/  F2FP.F16.F32.PACK_AB R24, R25, R24 ;  /* 0x000000181918723e */ /* 0x000fe200000000ff */
[----:B------:R1:W-:Y:S01]  /*6d50*/  STS.128 [R61+0x20], R16 ;  /* 0x000020103d007388 */ /* 0x0003e20000000c00 */
[----:B------:R-:W-:Y:S02]  /*6d60*/  F2FP.F16.F32.PACK_AB R25, R31, R26 ;  /* 0x0000001a1f19723e */ /* 0x000fe400000000ff */
[----:B------:R-:W-:Y:S02]  /*6d70*/  F2FP.F16.F32.PACK_AB R26, R29, R28 ;  /* 0x0000001c1d1a723e */ /* 0x000fe400000000ff */
[----:B------:R-:W-:Y:S05]  /*6d80*/  F2FP.F16.F32.PACK_AB R27, R35, R30 ;  /* 0x0000001e231b723e */ /* 0x000fea00000000ff */
[----:B------:R1:W-:Y:S01]  /*6d90*/  STS.128 [R60+0x10], R24 ;  /* 0x000010183c007388 */ /* 0x0003e20000000c00 */
[----:B------:R-:W-:Y:S01]  /*6da0*/  @!PT LDS RZ, [RZ] ;  /* 0x00000000fffff984 */ /* 0x000fe20000000800 */
[----:B------:R-:W-:Y:S01]  /*6db0*/  @!PT LDS RZ, [RZ] ;  /* 0x00000000fffff984 */ /* 0x000fe20000000800 */
[----:B------:R-:W-:Y:S01]  /*6dc0*/  @!PT LDS RZ, [RZ] ;  /* 0x00000000fffff984 */ /* 0x000fe20000000800 */
[----:B------:R-:W-:Y:S01]  /*6dd0*/  @!PT LDS RZ, [RZ] ;  /* 0x00000000fffff984 */ /* 0x000fe20000000800 */
[----:B------:R2:W-:Y:S07]  /*6de0*/  MEMBAR.ALL.CTA ;  /* 0x0000000000007992 */ /* 0x0005ee0000008000 */
[----:B--2---:R-:W2:Y:S02]  /*6df0*/  FENCE.VIEW.ASYNC.S ;  /* 0x00000000000073c6 */ /* 0x004ea40000000000 */
[----:B--2---:R-:W-:Y:S06]  /*6e00*/  BAR.SYNC.DEFER_BLOCKING 0x1, 0x80 ;  /* 0x0042000000007b1d */ /* 0x004fec0000010000 */
[----:B------:R-:W-:Y:S05]  /*6e10*/  @P0 BRA `(.L_x_114) ;  /* 0x00000000001c0947 */ /* 0x000fea0003800000 */
[----:B------:R-:W-:Y:S01]  /*6e20*/  R2UR UR4, R68 ;  /* 0x00000000440472ca */ /* 0x000fe200000e0000 */
[----:B------:R-:W-:Y:S01]  /*6e30*/  UIADD3 UR6, UP0, UPT, UR54, 0x680, URZ ;  /* 0x0000068036067890 */ /* 0x000fe2000ff1e0ff */
[----:B------:R-:W-:Y:S03]  /*6e40*/  UMOV UR43, UR36 ;  /* 0x00000024002b7c82 */ /* 0x000fe60008000000 */
[----:B------:R-:W-:Y:S08]  /*6e50*/  UIADD3.X UR7, UPT, UPT, URZ, UR55, URZ, UP0, !UPT ;  /* 0x00000037ff077290 */ /* 0x000ff000087fe4ff */
[----:B------:R-:W-:Y:S09]  /*6e60*/  UIADD3 UR40, UPT, UPT, UR48, 0x200, UR4 ;  /* 0x0000020030287890 */ /* 0x000ff2000fffe004 */
[----:B------:R2:W-:Y:S02]  /*6e70*/  UTMASTG.3D [UR40], [UR6] ;  /* 0x00000028060073b5 */ /* 0x0005e40008010000 */
[----:B--2---:R0:W-:Y:S02]  /*6e80*/  UTMACMDFLUSH ;  /* 0x00000000000079b7 */ /* 0x0041e40000000000 */
.L_x_114:
[----:B------:R-:W-:Y:S05]  /*6e90*/  BSYNC.RECONVERGENT B0 ;  /* 0x0000000000007941 */ /* 0x000fea0003800200 */
.L_x_113:
[----:B------:R-:W-:Y:S01]  /*6ea0*/  UIADD3 UR40, UPT, UPT, UR56, 0x1, URZ ;  /* 0x0000000138287890 */ /* 0x000fe2000fffe0ff */
[----:B------:R-:W-:Y:S03]  /*6eb0*/  BSSY.RECONVERGENT B0, `(.L_x_115) ;  /* 0x0000005000007945 */ /* 0x000fe60003800200 */
[----:B------:R-:W-:Y:S04]  /*6ec0*/  UISETP.NE.AND UP0, UPT, UR40, 0x3, UPT ;  /* 0x000000032800788c */ /* 0x000fe8000bf05270 */
[----:B------:R-:W-:Y:S01]  /*6ed0*/  USEL UR43, UR40, URZ, UP0 ;  /* 0x000000ff282b7287 */ /* 0x000fe20008000000 */
[----:B------:R-:W-:Y:S11]  /*6ee0*/  @P0 BRA `(.L_x_116) ;  /* 0x0000000000040947 */ /* 0x000ff60003800000 */
[----:B------:R-:W-:Y:S04]  /*6ef0*/  DEPBAR.LE SB0, 0x1 ;  /* 0x000080400000791a */ /* 0x000fe80000000000 */
.L_x_116:
[----:B------:R-:W-:Y:S05]  /*6f00*/  BSYNC.RECONVERGENT B0 ;  /* 0x0000000000007941 */ /* 0x000fea0003800200 */
.L_x_115:
[----:B------:R-:W-:Y:S01]  /*6f10*/  BAR.SYNC.DEFER_BLOCKING 0x1, 0x80 ;  /* 0x0042000000007b1d */ /* 0x000fe20000010000 */
[----:B------:R-:W-:Y:S01]  /*6f20*/  ISETP.NE.AND P1, PT, R109, RZ, PT ;  /* 0x000000ff6d00720c */ /* 0x000fe20003f25270 */
[----:B------:R-:W-:Y:S01]  /*6f30*/  UISETP.NE.AND UP0, UPT, UR50, URZ, UPT ;  /* 0x000000ff3200728c */ /* 0x000fe2000bf05270 */
[----:B------:R-:W-:Y:S11]  /*6f40*/  LEA R2, R69, UR48, 0x3 ;  /* 0x0000003045027c11 */ /* 0x000ff6000f8e18ff */
[----:B------:R-:W-:Y:S01]  /*6f50*/  @P1 SHF.L.U32 R3, R71, 0x1f, RZ ;  /* 0x0000001f47031819 */ /* 0x000fe200000006ff */
[----:B------:R-:W-:Y:S06]  /*6f60*/  BRA.U !UP0, `(.L_x_117) ;  /* 0x0000000108247547 */ /* 0x000fec000b800000 */
[----:B------:R-:W-:Y:S01]  /*6f70*/  IMAD.U32 R4, RZ, RZ, UR49 ;  /* 0x00000031ff047e24 */ /* 0x000fe2000f8e00ff */
[----:B------:R-:W-:Y:S01]  /*6f80*/  MOV R0, UR37 ;  /* 0x0000002500007c02 */ /* 0x000fe20008000f00 */
[----:B------:R-:W-:Y:S03]  /*6f90*/  UIADD3 UR49, UPT, UPT, UR49, 0x1, URZ ;  /* 0x0000000131317890 */ /* 0x000fe6000fffe0ff */
[----:B------:R-:W-:Y:S01]  /*6fa0*/  @P1 LEA R4, R4, UR48, 0x3 ;  /* 0x0000003004041c11 */ /* 0x000fe2000f8e18ff */
[----:B------:R-:W-:Y:S04]  /*6fb0*/  UISETP.NE.AND UP0, UPT, UR49, 0x3, UPT ;  /* 0x000000033100788c */ /* 0x000fe8000bf05270 */
[----:B------:R-:W-:Y:S01]  /*6fc0*/  @P1 VIADD R4, R4, 0x68 ;  /* 0x0000006804041836 */ /* 0x000fe20000000000 */
[----:B------:R-:W-:Y:S04]  /*6fd0*/  USEL UR49, UR49, URZ, UP0 ;  /* 0x000000ff31317287 */ /* 0x000fe80008000000 */
[----:B------:R-:W-:Y:S04]  /*6fe0*/  @P1 PRMT R0, R0, 0x654, R4 ;  /* 0x0000065400001816 */ /* 0x000fe80000000004 */
[----:B------:R2:W-:Y:S04]  /*6ff0*/  @P1 SYNCS.ARRIVE.TRANS64.RED.A1T0 RZ, [R0+URZ], RZ ;  /* 0x000000ff00ff19a7 */ /* 0x0005e800081004ff */
.L_x_117:
[----:B------:R-:W4:Y:S01]  /*7000*/  @P1 SYNCS.PHASECHK.TRANS64.TRYWAIT P0, [R2+URZ+0x50], R3 ;  /* 0x00005003020015a7 */ /* 0x000f2200080011ff */
[----:B------:R-:W-:Y:S01]  /*7010*/  BSSY B1, `(.L_x_118) ;  /* 0x0000015000017945 */ /* 0x000fe20003800000 */
[----:B----4-:R-:W-:Y:S03]  /*7020*/  @P1 SEL R70, RZ, 0x1, !P0 ;  /* 0x00000001ff461807 */ /* 0x010fe60004000000 */
[----:B------:R-:W-:Y:S05]  /*7030*/  @!P1 BRA `(.L_x_119) ;  /* 0x0000000000489947 */ /* 0x000fea0003800000 */
[----:B------:R-:W-:Y:S01]  /*7040*/  ISETP.NE.AND P1, PT, R76, RZ, PT ;  /* 0x000000ff4c00720c */ /* 0x000fe20003f25270 */
[----:B------:R-:W-:Y:S01]  /*7050*/  BSSY B0, `(.L_x_120) ;  /* 0x000000a000007945 */ /* 0x000fe20003800000 */
[----:B------:R-:W-:Y:S11]  /*7060*/  ISETP.NE.AND P0, PT, R70, RZ, PT ;  /* 0x000000ff4600720c */ /* 0x000ff60003f05270 */
[----:B------:R-:W-:Y:S04]  /*7070*/  @P1 IMAD R69, R69, 0x2000, R103 ;  /* 0x0000200045451824 */ /* 0x000fe800078e0267 */
[----:B------:R-:W-:Y:S01]  /*7080*/  @P1 IMAD.IADD R4, R111, 0x1, R69 ;  /* 0x000000016f041824 */ /* 0x000fe200078e0245 */
[----:B------:R-:W-:Y:S03]  /*7090*/  @P1 IADD3 R3, PT, PT, R110, R69, RZ ;  /* 0x000000456e031210 */ /* 0x000fe60007ffe0ff */
[----:B--2---:R-:W-:Y:S01]  /*70a0*/  @P1 IMAD.IADD R0, R102, 0x1, R4 ;  /* 0x0000000166001824 */ /* 0x004fe200078e0204 */
[----:B------:R-:W-:Y:S06]  /*70b0*/  @P0 BRA `(.L_x_121) ;  /* 0x00000000000c0947 */ /* 0x000fec0003800000 */
[----:B------:R-:W-:Y:S04]  /*70c0*/  SHF.L.U32 R71, R71, 0x1f, RZ ;  /* 0x0000001f47477819 */ /* 0x000fe800000006ff */
[----:B------:R-:W2:Y:S02]  /*70d0*/  SYNCS.PHASECHK.TRANS64.TRYWAIT P0, [R2+URZ+0x50], R71 ;  /* 0x00005047020075a7 */ /* 0x000ea400080011ff */
[----:B--2---:R-:W-:Y:S05]  /*70e0*/  @!P0 BRA `(.L_x_122) ;  /* 0x00000018008c8947 */ /* 0x004fea0003800000 */
.L_x_121:
[----:B------:R-:W-:Y:S05]  /*70f0*/  BSYNC B0 ;  /* 0x0000000000007941 */ /* 0x000fea0003800000 */
.L_x_120:
[----:B------:R-:W-:Y:S11]  /*7100*/  ISETP.NE.AND P0, PT, R76, RZ, PT ;  /* 0x000000ff4c00720c */ /* 0x000ff60003f05270 */
[----:B------:R-:W-:Y:S02]  /*7110*/  @!UPT UIADD3 URZ, UPT, UPT, URZ, URZ, URZ ;  /* 0x000000fffffff290 */ /* 0x000fe4000fffe0ff */
[----:B------:R4:W1:Y:S04]  /*7120*/  @P0 LDS.128 R56, [R69] ;  /* 0x0000000045380984 */ /* 0x0008680000000c00 */
[----:B------:R4:W1:Y:S04]  /*7130*/  @P0 LDS.128 R72, [R3+0x20] ;  /* 0x0000200003480984 */ /* 0x0008680000000c00 */
[----:B------:R4:W1:Y:S04]  /*7140*/  @P0 LDS.128 R64, [R4+0x10] ;  /* 0x0000100004400984 */ /* 0x0008680000000c00 */
[----:B------:R4:W1:Y:S02]  /*7150*/  @P0 LDS.128 R80, [R0+0x10] ;  /* 0x0000100000500984 */ /* 0x0008640000000c00 */
.L_x_119:
[----:B------:R-:W-:Y:S05]  /*7160*/  BSYNC B1 ;  /* 0x0000000000017941 */ /* 0x000fea0003800000 */
.L_x_118:
[----:B--2-4-:R-:W-:Y:S05]  /*7170*/  VIADD R0, R48, 0x20 ;  /* 0x0000002030007836 */ /* 0x014fea0000000000 */
[----:B------:R-:W-:Y:S04]  /*7180*/  SHF.R.U32.HI R0, RZ, 0x15, R0 ;  /* 0x00000015ff007819 */ /* 0x000fe80000011600 */
[----:B------:R-:W-:Y:S11]  /*7190*/  LOP3.LUT P0, RZ, R0, 0x3, R96, 0x48, !PT ;  /* 0x0000000300ff7812 */ /* 0x000ff60007804860 */
[----:B------:R-:W-:Y:S02]  /*71a0*/  @!UPT UIADD3 URZ, UPT, UPT, URZ, URZ, URZ ;  /* 0x000000fffffff290 */ /* 0x000fe4000fffe0ff */
[----:B------:R-:W-:Y:S05]  /*71b0*/  @!P0 BRA `(.L_x_123) ;  /* 0x0000000000408947 */ /* 0x000fea0003800000 */
[----:B------:R-:W2:Y:S01]  /*71c0*/  LDCU.64 UR8, c[0x4][0x70] ;  /* 0x01000e00ff0877ac */ /* 0x000ea20008000a00 */
[----:B------:R-:W-:Y:S01]  /*71d0*/  MOV R3, 0x0 ;  /* 0x0000000000037802 */ /* 0x000fe20000000f00 */
[----:B------:R-:W-:Y:S02]  /*71e0*/  HFMA2 R12, -RZ, RZ, 0, 5.9604644775390625e-08 ;  /* 0x00000001ff0c7431 */ /* 0x000fe400000001ff */
[----:B-1----:R-:W-:Y:S02]  /*71f0*/  IMAD.MOV.U32 R8, RZ, RZ, 0x192 ;  /* 0x00000192ff087424 */ /* 0x002fe400078e00ff */
[----:B------:R-:W-:Y:S01]  /*7200*/  IMAD.MOV.U32 R13, RZ, RZ, RZ ;  /* 0x000000ffff0d7224 */ /* 0x000fe200078e00ff */
[----:B------:R-:W1:Y:S01]  /*7210*/  LDCU.64 UR6, c[0x4][0x78] ;  /* 0x01000f00ff0677ac */ /* 0x000e620008000a00 */
[----:B------:R-:W4:Y:S01]  /*7220*/  LDC.64 R2, c[0x4][R3] ;  /* 0x0100000003027b82 */ /* 0x000f220000000a00 */
[----:B------:R-:W5:Y:S01]  /*7230*/  LDCU.64 UR4, c[0x4][0x10] ;  /* 0x01000200ff0477ac */ /* 0x000f620008000a00 */
[----:B--2---:R-:W-:Y:S01]  /*7240*/  MOV R5, UR9 ;  /* 0x0000000900057c02 */ /* 0x004fe20008000f00 */
[----:B------:R-:W-:Y:S01]  /*7250*/  IMAD.U32 R4, RZ, RZ, UR8 ;  /* 0x00000008ff047e24 */ /* 0x000fe2000f8e00ff */
[----:B-1----:R-:W-:Y:S01]  /*7260*/  MOV R7, UR7 ;  /* 0x0000000700077c02 */ /* 0x002fe20008000f00 */
[----:B------:R-:W-:Y:S01]  /*7270*/  IMAD.U32 R6, RZ, RZ, UR6 ;  /* 0x00000006ff067e24 */ /* 0x000fe2000f8e00ff */
[----:B-----5:R-:W-:Y:S01]  /*7280*/  MOV R11, UR5 ;  /* 0x00000005000b7c02 */ /* 0x020fe20008000f00 */
[----:B------:R-:W-:Y:S02]  /*7290*/  IMAD.U32 R10, RZ, RZ, UR4 ;  /* 0x00000004ff0a7e24 */ /* 0x000fe4000f8e00ff */
[----:B------:R-:W-:Y:S07]  /*72a0*/  LEPC R20, `(.L_x_123) ;  /* 0x000000001014794e */ /* 0x000fee0000000000 */
[----:B---34-:R-:W-:Y:S05]  /*72b0*/  CALL.ABS.NOINC R2 ;  /* 0x0000000002007343 */ /* 0x018fea0003c00000 */
.L_x_123:
[----:B------:R-:W-:Y:S01]  /*72c0*/  ISETP.NE.AND P0, PT, R104, RZ, PT ;  /* 0x000000ff6800720c */ /* 0x000fe20003f05270 */
[----:B------:R-:W-:Y:S05]  /*72d0*/  WARPSYNC.ALL ;  /* 0x0000000000007948 */ /* 0x000fea0003800000 */
[----:B------:R-:W-:Y:S01]  /*72e0*/  R2UR UR4, R48 ;  /* 0x00000000300472ca */ /* 0x000fe200000e0000 */
[----:B------:R-:W-:Y:S01]  /*72f0*/  USHF.L.U32 UR8, UR43, 0xd, URZ ;  /* 0x0000000d2b087899 */ /* 0x000fe200080006ff */
[--C-:B-1----:R-:W-:Y:S01]  /*7300*/  HADD2.F32 R48, -RZ, R56.reuse.H0_H0 ;  /* 0x20000038ff307230 */ /* 0x102fe20000004100 */
[----:B------:R-:W-:Y:S01]  /*7310*/  IADD3 R106, PT, PT, R106, 0xd0, RZ ;  /* 0x000000d06a6a7810 */ /* 0x000fe20007ffe0ff */
[----:B------:R-:W-:Y:S01]  /*7320*/  HADD2.F32 R50, -RZ, R56.H1_H1 ;  /* 0x30000038ff327230 */ /* 0x000fe20000004100 */
[----:B------:R-:W-:Y:S01]  /*7330*/  BSSY.RECONVERGENT B0, `(.L_x_124) ;  /* 0x000008b000007945 */ /* 0x000fe20003800200 */
[--C-:B------:R-:W-:Y:S01]  /*7340*/  HADD2.F32 R51, -RZ, R57.reuse.H0_H0 ;  /* 0x20000039ff337230 */ /* 0x100fe20000004100 */
[----:B------:R-:W-:Y:S01]  /*7350*/  IADD3 R0, PT, PT, R103, UR8, RZ ;  /* 0x0000000867007c10 */ /* 0x000fe2000fffe0ff */
[----:B------:R-:W-:Y:S01]  /*7360*/  HADD2.F32 R52, -RZ, R57.H1_H1 ;  /* 0x30000039ff347230 */ /* 0x000fe20000004100 */
[----:B------:R-:W-:Y:S01]  /*7370*/  LOP3.LUT R106, R106, 0xfefffff8, RZ, 0xc0, !PT ;  /* 0xfefffff86a6a7812 */ /* 0x000fe200078ec0ff */
[--C-:B------:R-:W-:Y:S01]  /*7380*/  HADD2.F32 R53, -RZ, R58.reuse.H0_H0 ;  /* 0x2000003aff357230 */ /* 0x100fe20000004100 */
[-C--:B------:R-:W-:Y:S01]  /*7390*/  IADD3 R111, PT, PT, R111, R0.reuse, RZ ;  /* 0x000000006f6f7210 */ /* 0x080fe20007ffe0ff */
[----:B------:R-:W-:Y:S01]  /*73a0*/  HADD2.F32 R54, -RZ, R58.H1_H1 ;  /* 0x3000003aff367230 */ /* 0x000fe20000004100 */
[----:B------:R-:W1:Y:S01]  /*73b0*/  LDTM.x32 R4, tmem[UR4+0x20] ;  /* 0x00002004000479ee */ /* 0x000e6200082c0000 */
[----:B------:R-:W-:Y:S01]  /*73c0*/  NOP ;  /* 0x0000000000007918 */ /* 0x000fe20000000000 */
[----:B-1----:R1:W-:Y:S01]  /*73d0*/  SYNCS.ARRIVE.TRANS64.RED.A1T0 RZ, [R106+URZ], RZ ;  /* 0x000000ff6aff79a7 */ /* 0x0023e200081004ff */
[----:B------:R-:W-:Y:S01]  /*73e0*/  IADD3 R110, PT, PT, R110, R0, RZ ;  /* 0x000000006e6e7210 */ /* 0x000fe20007ffe0ff */
[--C-:B------:R-:W-:Y:S02]  /*73f0*/  HADD2.F32 R55, -RZ, R59.reuse.H0_H0 ;  /* 0x2000003bff377230 */ /* 0x100fe40000004100 */
[----:B------:R-:W-:Y:S02]  /*7400*/  HADD2.F32 R56, -RZ, R59.H1_H1 ;  /* 0x3000003bff387230 */ /* 0x000fe40000004100 */
[--C-:B------:R-:W-:Y:S02]  /*7410*/  HADD2.F32 R57, -RZ, R64.reuse.H0_H0 ;  /* 0x20000040ff397230 */ /* 0x100fe40000004100 */
[----:B------:R-:W-:Y:S02]  /*7420*/  HADD2.F32 R58, -RZ, R64.H1_H1 ;  /* 0x30000040ff3a7230 */ /* 0x000fe40000004100 */
[--C-:B------:R-:W-:Y:S02]  /*7430*/  HADD2.F32 R59, -RZ, R65.reuse.H0_H0 ;  /* 0x20000041ff3b7230 */ /* 0x100fe40000004100 */
[----:B---3--:R-:W-:Y:S02]  /*7440*/  HADD2.F32 R60, -RZ, R65.H1_H1 ;  /* 0x30000041ff3c7230 */ /* 0x008fe40000004100 */
[--C-:B------:R-:W-:Y:S02]  /*7450*/  HADD2.F32 R61, -RZ, R66.reuse.H0_H0 ;  /* 0x20000042ff3d7230 */ /* 0x100fe40000004100 */
[----:B------:R-:W-:Y:S02]  /*7460*/  HADD2.F32 R62, -RZ, R66.H1_H1 ;  /* 0x30000042ff3e7230 */ /* 0x000fe40000004100 */
[--C-:B------:R-:W-:Y:S02]  /*7470*/  HADD2.F32 R63, -RZ, R67.reuse.H0_H0 ;  /* 0x20000043ff3f7230 */ /* 0x100fe40000004100 */
[----:B------:R-:W-:Y:S02]  /*7480*/  HADD2.F32 R64, -RZ, R67.H1_H1 ;  /* 0x30000043ff407230 */ /* 0x000fe40000004100 */
[C---:B------:R-:W-:Y:S01]  /*7490*/  FMUL R4, R47.reuse, R4 ;  /* 0x000000042f047220 */ /* 0x040fe20000400000 */
[C---:B------:R-:W-:Y:S01]  /*74a0*/  FMUL R5, R47.reuse, R5 ;  /* 0x000000052f057220 */ /* 0x040fe20000400000 */
[C---:B------:R-:W-:Y:S01]  /*74b0*/  FMUL R6, R47.reuse, R6 ;  /* 0x000000062f067220 */ /* 0x040fe20000400000 */
[----:B------:R-:W-:Y:S01]  /*74c0*/  FMUL R7, R47, R7 ;  /* 0x000000072f077220 */ /* 0x000fe20000400000 */
[C---:B------:R-:W-:Y:S01]  /*74d0*/  FFMA R4, R49.reuse, R48, R4 ;  /* 0x0000003031047223 */ /* 0x040fe20000000004 */
[C---:B------:R-:W-:Y:S01]  /*74e0*/  FFMA R5, R49.reuse, R50, R5 ;  /* 0x0000003231057223 */ /* 0x040fe20000000005 */
[C---:B------:R-:W-:Y:S01]  /*74f0*/  FFMA R6, R49.reuse, R51, R6 ;  /* 0x0000003331067223 */ /* 0x040fe20000000006 */
[----:B------:R-:W-:Y:S01]  /*7500*/  FFMA R7, R49, R52, R7 ;  /* 0x0000003431077223 */ /* 0x000fe20000000007 */
[C---:B------:R-:W-:Y:S01]  /*7510*/  FMUL R8, R47.reuse, R8 ;  /* 0x000000082f087220 */ /* 0x040fe20000400000 */
[----:B------:R-:W-:Y:S01]  /*7520*/  FMUL R9, R47, R9 ;  /* 0x000000092f097220 */ /* 0x000fe20000400000 */
[----:B------:R-:W-:Y:S01]  /*7530*/  F2FP.F16.F32.PACK_AB R4, R5, R4 ;  /* 0x000000040504723e */ /* 0x000fe200000000ff */
[----:B------:R-:W-:Y:S01]  /*7540*/  FMUL R10, R47, R10 ;  /* 0x0000000a2f0a7220 */ /* 0x000fe20000400000 */
[----:B------:R-:W-:Y:S01]  /*7550*/  F2FP.F16.F32.PACK_AB R5, R7, R6 ;  /* 0x000000060705723e */ /* 0x000fe200000000ff */
[C---:B------:R-:W-:Y:S01]  /*7560*/  FFMA R8, R49.reuse, R53, R8 ;  /* 0x0000003531087223 */ /* 0x040fe20000000008 */
[C---:B------:R-:W-:Y:S01]  /*7570*/  FFMA R9, R49.reuse, R54, R9 ;  /* 0x0000003631097223 */ /* 0x040fe20000000009 */
[----:B------:R-:W-:Y:S01]  /*7580*/  FFMA R10, R49, R55, R10 ;  /* 0x00000037310a7223 */ /* 0x000fe2000000000a */
[C---:B------:R-:W-:Y:S01]  /*7590*/  FMUL R11, R47.reuse, R11 ;  /* 0x0000000b2f0b7220 */ /* 0x040fe20000400000 */
[C---:B------:R-:W-:Y:S01]  /*75a0*/  FMUL R0, R47.reuse, R12 ;  /* 0x0000000c2f007220 */ /* 0x040fe20000400000 */
[----:B------:R-:W-:Y:S01]  /*75b0*/  FMUL R2, R47, R13 ;  /* 0x0000000d2f027220 */ /* 0x000fe20000400000 */
[----:B------:R-:W-:Y:S01]  /*75c0*/  F2FP.F16.F32.PACK_AB R6, R9, R8 ;  /* 0x000000080906723e */ /* 0x000fe200000000ff */
[C---:B------:R-:W-:Y:S01]  /*75d0*/  FFMA R11, R49.reuse, R56, R11 ;  /* 0x00000038310b7223 */ /* 0x040fe2000000000b */
[C---:B------:R-:W-:Y:S01]  /*75e0*/  FFMA R0, R49.reuse, R57, R0 ;  /* 0x0000003931007223 */ /* 0x040fe20000000000 */
[----:B------:R-:W-:Y:S01]  /*75f0*/  FFMA R2, R49, R58, R2 ;  /* 0x0000003a31027223 */ /* 0x000fe20000000002 */
[C---:B------:R-:W-:Y:S01]  /*7600*/  FMUL R3, R47.reuse, R14 ;  /* 0x0000000e2f037220 */ /* 0x040fe20000400000 */
[C---:B------:R-:W-:Y:S01]  /*7610*/  FMUL R15, R47.reuse, R15 ;  /* 0x0000000f2f0f7220 */ /* 0x040fe20000400000 */
[C---:B------:R-:W-:Y:S01]  /*7620*/  FMUL R12, R47.reuse, R16 ;  /* 0x000000102f0c7220 */ /* 0x040fe20000400000 */
[----:B------:R-:W-:Y:S01]  /*7630*/  FMUL R13, R47, R17 ;  /* 0x000000112f0d7220 */ /* 0x000fe20000400000 */
[----:B------:R-:W-:Y:S01]  /*7640*/  FFMA R3, R49, R59, R3 ;  /* 0x0000003b31037223 */ /* 0x000fe20000000003 */
[----:B------:R-:W-:Y:S01]  /*7650*/  FMUL R14, R47, R18 ;  /* 0x000000122f0e7220 */ /* 0x000fe20000400000 */
[----:B------:R-:W-:Y:S01]  /*7660*/  FFMA R15, R49, R60, R15 ;  /* 0x0000003c310f7223 */ /* 0x000fe2000000000f */
[--C-:B------:R-:W-:Y:S02]  /*7670*/  HADD2.F32 R65, -RZ, R72.reuse.H0_H0 ;  /* 0x20000048ff417230 */ /* 0x100fe40000004100 */
[----:B------:R-:W-:Y:S01]  /*7680*/  FMUL R19, R47, R19 ;  /* 0x000000132f137220 */ /* 0x000fe20000400000 */
[----:B------:R-:W-:Y:S01]  /*7690*/  F2FP.F16.F32.PACK_AB R7, R11, R10 ;  /* 0x0000000a0b07723e */ /* 0x000fe200000000ff */
[----:B------:R-:W-:Y:S01]  /*76a0*/  FFMA R12, R49, R61, R12 ;  /* 0x0000003d310c7223 */ /* 0x000fe2000000000c */
[----:B------:R-:W-:Y:S02]  /*76b0*/  HADD2.F32 R66, -RZ, R72.H1_H1 ;  /* 0x30000048ff427230 */ /* 0x000fe40000004100 */
[----:B------:R-:W-:Y:S01]  /*76c0*/  FMUL R16, R47, R20 ;  /* 0x000000142f107220 */ /* 0x000fe20000400000 */
[----:B------:R-:W-:Y:S01]  /*76d0*/  FFMA R13, R49, R62, R13 ;  /* 0x0000003e310d7223 */ /* 0x000fe2000000000d */
[----:B------:R1:W-:Y:S01]  /*76e0*/  STS.128 [R103+UR8], R4 ;  /* 0x0000000467007988 */ /* 0x0003e20008000c08 */
[--C-:B------:R-:W-:Y:S02]  /*76f0*/  HADD2.F32 R67, -RZ, R73.reuse.H0_H0 ;  /* 0x20000049ff437230 */ /* 0x100fe40000004100 */
[----:B------:R-:W-:Y:S01]  /*7700*/  FMUL R17, R47, R21 ;  /* 0x000000152f117220 */ /* 0x000fe20000400000 */
[----:B------:R-:W-:Y:S01]  /*7710*/  FFMA R14, R49, R63, R14 ;  /* 0x0000003f310e7223 */ /* 0x000fe2000000000e */
[----:B------:R-:W-:Y:S02]  /*7720*/  HADD2.F32 R68, -RZ, R73.H1_H1 ;  /* 0x30000049ff447230 */ /* 0x000fe40000004100 */
[----:B------:R-:W-:Y:S01]  /*7730*/  FMUL R18, R47, R22 ;  /* 0x000000162f127220 */ /* 0x000fe20000400000 */
[----:B------:R-:W-:Y:S01]  /*7740*/  FFMA R19, R49, R64, R19 ;  /* 0x0000004031137223 */ /* 0x000fe20000000013 */
        /* <DEDUP_REMOVED lines=14> */
[----:B------:R-:W-:Y:S01]  /*7830*/  F2FP.F16.F32.PACK_AB R8, R2, R0 ;  /* 0x000000000208723e */ /* 0x000fe200000000ff */
[----:B------:R-:W-:Y:S01]  /*7840*/  FFMA R20, R49, R69, R20 ;  /* 0x0000004531147223 */ /* 0x000fe20000000014 */
[----:B------:R-:W-:Y:S01]  /*7850*/  F2FP.F16.F32.PACK_AB R9, R15, R3 ;  /* 0x000000030f09723e */ /* 0x000fe200000000ff */
[----:B------:R-:W-:Y:S01]  /*7860*/  HADD2.F32 R74, -RZ, R80.H1_H1 ;  /* 0x30000050ff4a7230 */ /* 0x000fe20000004100 */
[----:B------:R-:W-:Y:S01]  /*7870*/  F2FP.F16.F32.PACK_AB R10, R13, R12 ;  /* 0x0000000c0d0a723e */ /* 0x000fe200000000ff */
[----:B------:R-:W-:Y:S01]  /*7880*/  FMUL R24, R47, R28 ;  /* 0x0000001c2f187220 */ /* 0x000fe20000400000 */
[----:B------:R-:W-:Y:S01]  /*7890*/  F2FP.F16.F32.PACK_AB R11, R19, R14 ;  /* 0x0000000e130b723e */ /* 0x000fe200000000ff */
[----:B------:R-:W-:Y:S01]  /*78a0*/  FFMA R21, R49, R70, R21 ;  /* 0x0000004631157223 */ /* 0x000fe20000000015 */
[--C-:B------:R-:W-:Y:S02]  /*78b0*/  HADD2.F32 R75, -RZ, R81.reuse.H0_H0 ;  /* 0x20000051ff4b7230 */ /* 0x100fe40000004100 */
[----:B------:R-:W-:Y:S01]  /*78c0*/  FMUL R25, R47, R29 ;  /* 0x0000001d2f197220 */ /* 0x000fe20000400000 */
[----:B------:R-:W-:Y:S01]  /*78d0*/  FFMA R22, R49, R71, R22 ;  /* 0x0000004731167223 */ /* 0x000fe20000000016 */
[----:B------:R1:W-:Y:S01]  /*78e0*/  STS.128 [R111+0x10], R8 ;  /* 0x000010086f007388 */ /* 0x0003e20000000c00 */
        /* <DEDUP_REMOVED lines=28> */
[----:B------:R-:W-:Y:S02]  /*7ab0*/  F2FP.F16.F32.PACK_AB R27, R35, R30 ;  /* 0x0000001e231b723e */ /* 0x000fe400000000ff */
[----:B------:R-:W-:Y:S05]  /*7ac0*/  IADD3 R0, PT, PT, R102, R111, RZ ;  /* 0x0000006f66007210 */ /* 0x000fea0007ffe0ff */
        /* <DEDUP_REMOVED lines=9> */
[----:B------:R-:W-:Y:S02]  /*7b60*/  UIADD3 UR10, UP0, UPT, UR54, 0x680, URZ ;  /* 0x00000680360a7890 */ /* 0x000fe4000ff1e0ff */
[----:B------:R-:W-:Y:S02]  /*7b70*/  UIADD3 UR5, UPT, UPT, UR41, 0x20, URZ ;  /* 0x0000002029057890 */ /* 0x000fe4000fffe0ff */
[----:B------:R-:W-:Y:S02]  /*7b80*/  UIADD3 UR4, UPT, UPT, UR48, 0x200, UR8 ;  /* 0x0000020030047890 */ /* 0x000fe4000fffe008 */
[----:B------:R-:W-:Y:S01]  /*7b90*/  UIADD3.X UR11, UPT, UPT, URZ, UR55, URZ, UP0, !UPT ;  /* 0x00000037ff0b7290 */ /* 0x000fe200087fe4ff */
[----:B------:R-:W-:Y:S01]  /*7ba0*/  UMOV UR6, UR42 ;  /* 0x0000002a00067c82 */ /* 0x000fe20008000000 */
[----:B------:R-:W-:Y:S07]  /*7bb0*/  UMOV UR7, UR36 ;  /* 0x0000002400077c82 */ /* 0x000fee0008000000 */
[----:B------:R2:W-:Y:S02]  /*7bc0*/  UTMASTG.3D [UR4], [UR10] ;  /* 0x000000040a0073b5 */ /* 0x0005e40008010000 */
[----:B--2---:R0:W-:Y:S02]  /*7bd0*/  UTMACMDFLUSH ;  /* 0x00000000000079b7 */ /* 0x0041e40000000000 */
.L_x_125:
[----:B------:R-:W-:Y:S05]  /*7be0*/  BSYNC.RECONVERGENT B0 ;  /* 0x0000000000007941 */ /* 0x000fea0003800200 */
.L_x_124:
[----:B------:R-:W-:Y:S01]  /*7bf0*/  UIADD3 UR43, UPT, UPT, UR43, 0x1, URZ ;  /* 0x000000012b2b7890 */ /* 0x000fe2000fffe0ff */
[----:B------:R-:W-:Y:S03]  /*7c00*/  BSSY.RECONVERGENT B0, `(.L_x_126) ;  /* 0x0000008000007945 */ /* 0x000fe60003800200 */
[----:B------:R-:W-:Y:S04]  /*7c10*/  UISETP.NE.AND UP0, UPT, UR43, 0x3, UPT ;  /* 0x000000032b00788c */ /* 0x000fe8000bf05270 */
[----:B------:R-:W-:Y:S02]  /*7c20*/  UISETP.EQ.XOR UP1, UPT, UR40, 0x3, !UP0 ;  /* 0x000000032800788c */ /* 0x000fe4000c722a70 */
[----:B------:R-:W-:Y:S02]  /*7c30*/  USEL UR56, UR43, URZ, UP0 ;  /* 0x000000ff2b387287 */ /* 0x000fe40008000000 */
[----:B------:R-:W-:Y:S04]  /*7c40*/  USEL UR4, URZ, 0x1, !UP1 ;  /* 0x00000001ff047887 */ /* 0x000fe8000c800000 */
[----:B------:R-:W-:Y:S01]  /*7c50*/  ULOP3.LUT UR51, UR51, UR4, URZ, 0x3c, !UPT ;  /* 0x0000000433337292 */ /* 0x000fe2000f8e3cff */
[----:B------:R-:W-:Y:S11]  /*7c60*/  @P0 BRA `(.L_x_127) ;  /* 0x0000000000040947 */ /* 0x000ff60003800000 */
[----:B------:R-:W-:Y:S04]  /*7c70*/  DEPBAR.LE SB0, 0x1 ;  /* 0x000080400000791a */ /* 0x000fe80000000000 */
.L_x_127:
[----:B------:R-:W-:Y:S05]  /*7c80*/  BSYNC.RECONVERGENT B0 ;  /* 0x0000000000007941 */ /* 0x000fea0003800200 */
.L_x_126:
[----:B------:R-:W-:Y:S01]  /*7c90*/  BAR.SYNC.DEFER_BLOCKING 0x1, 0x80 ;  /* 0x0042000000007b1d */ /* 0x000fe20000010000 */
[----:B------:R-:W-:Y:S01]  /*7ca0*/  UISETP.NE.AND UP0, UPT, UR50, -0x2, UPT ;  /* 0xfffffffe3200788c */ /* 0x000fe2000bf05270 */
[----:B------:R-:W-:Y:S08]  /*7cb0*/  IADD3 R45, PT, PT, R45, 0x1, RZ ;  /* 0x000000012d2d7810 */ /* 0x000ff00007ffe0ff */
[----:B------:R-:W-:Y:S05]  /*7cc0*/  BRA.U !UP0, `(.L_x_128) ;  /* 0x0000000108287547 */ /* 0x000fea000b800000 */
[----:B------:R-:W-:Y:S01]  /*7cd0*/  ISETP.NE.AND P0, PT, R109, RZ, PT ;  /* 0x000000ff6d00720c */ /* 0x000fe20003f05270 */
[----:B------:R-:W-:Y:S01]  /*7ce0*/  IMAD.U32 R2, RZ, RZ, UR49 ;  /* 0x00000031ff027e24 */ /* 0x000fe2000f8e00ff */
[----:B------:R-:W-:Y:S01]  /*7cf0*/  UIADD3 UR49, UPT, UPT, UR49, 0x1, URZ ;  /* 0x0000000131317890 */ /* 0x000fe2000fffe0ff */
[----:B-1----:R-:W-:Y:S03]  /*7d00*/  IMAD.U32 R0, RZ, RZ, UR37 ;  /* 0x00000025ff007e24 */ /* 0x002fe6000f8e00ff */
[----:B------:R-:W-:Y:S04]  /*7d10*/  UISETP.NE.AND UP0, UPT, UR49, 0x3, UPT ;  /* 0x000000033100788c */ /* 0x000fe8000bf05270 */
[----:B------:R-:W-:Y:S03]  /*7d20*/  USEL UR49, UR49, URZ, UP0 ;  /* 0x000000ff31317287 */ /* 0x000fe60008000000 */
[----:B------:R-:W-:Y:S05]  /*7d30*/  @P0 LEA R2, R2, UR48, 0x3 ;  /* 0x0000003002020c11 */ /* 0x000fea000f8e18ff */
[----:B------:R-:W-:Y:S05]  /*7d40*/  @P0 VIADD R2, R2, 0x68 ;  /* 0x0000006802020836 */ /* 0x000fea0000000000 */
[----:B------:R-:W-:Y:S04]  /*7d50*/  @P0 PRMT R0, R0, 0x654, R2 ;  /* 0x0000065400000816 */ /* 0x000fe80000000002 */
[----:B------:R2:W-:Y:S03]  /*7d60*/  @P0 SYNCS.ARRIVE.TRANS64.RED.A1T0 RZ, [R0+URZ], RZ ;  /* 0x000000ff00ff09a7 */ /* 0x0005e600081004ff */
.L_x_128:
[----:B------:R-:W-:Y:S01]  /*7d70*/  ISETP.NE.AND P2, PT, R105, RZ, PT ;  /* 0x000000ff6900720c */ /* 0x000fe20003f45270 */
[----:B------:R-:W-:Y:S01]  /*7d80*/  UIADD3 UR50, UPT, UPT, UR50, 0x2, URZ ;  /* 0x0000000232327890 */ /* 0x000fe2000fffe0ff */
[----:B------:R-:W-:Y:S01]  /*7d90*/  ISETP.NE.AND P0, PT, R108, 0x2, PT ;  /* 0x000000026c00780c */ /* 0x000fe20003f05270 */
[----:B------:R-:W-:Y:S01]  /*7da0*/  IMAD.IADD R15, R43, 0x1, R90 ;  /* 0x000000012b0f7824 */ /* 0x000fe200078e025a */
[----:B------:R-:W-:Y:S01]  /*7db0*/  ISETP.NE.AND P1, PT, R45, 0x4, PT ;  /* 0x000000042d00780c */ /* 0x000fe20003f25270 */
[----:B------:R-:W-:Y:S01]  /*7dc0*/  IMAD.IADD R14, R44, 0x1, R91 ;  /* 0x000000012c0e7824 */ /* 0x000fe200078e025b */
[----:B------:R-:W-:Y:S02]  /*7dd0*/  SEL R2, RZ, 0x1, P0 ;  /* 0x00000001ff027807 */ /* 0x000fe40000000000 */
[----:B-12---:R-:W-:Y:S02]  /*7de0*/  SEL R0, RZ, 0x1, P1 ;  /* 0x00000001ff007807 */ /* 0x006fe40000800000 */
[----:B------:R-:W-:Y:S02]  /*7df0*/  LOP3.LUT R100, R100, R2, RZ, 0x3c, !PT ;  /* 0x0000000264647212 */ /* 0x000fe400078e3cff */
[----:B------:R-:W-:Y:S02]  /*7e00*/  LOP3.LUT R101, R101, R0, RZ, 0x3c, !PT ;  /* 0x0000000065657212 */ /* 0x000fe400078e3cff */
[----:B------:R-:W-:Y:S02]  /*7e10*/  @P2 R2UR UR36, R99 ;  /* 0x00000000632422ca */ /* 0x000fe400000e0000 */
[----:B------:R-:W-:Y:S02]  /*7e20*/  SEL R108, R108, RZ, P0 ;  /* 0x000000ff6c6c7207 */ /* 0x000fe40000000000 */
[----:B------:R-:W-:Y:S01]  /*7e30*/  SEL R45, R45, RZ, P1 ;  /* 0x000000ff2d2d7207 */ /* 0x000fe20000800000 */
[----:B------:R-:W-:Y:S10]  /*7e40*/  @P2 BRA `(.L_x_129) ;  /* 0xffffffd800082947 */ /* 0x000ff4000383ffff */
[----:B------:R-:W-:-:S09]  /*7e50*/  UISETP.NE.AND UP0, UPT, UR53, URZ, UPT ;  /* 0x000000ff3500728c */ /* 0x000fd2000bf05270 */
[----:B------:R-:W-:Y:S05]  /*7e60*/  BRA.U !UP0, `(.L_x_130) ;  /* 0x0000000108487547 */ /* 0x000fea000b800000 */
[----:B------:R-:W1:Y:S02]  /*7e70*/  LDCU.64 UR4, c[0x0][0x890] ;  /* 0x00011200ff0477ac */ /* 0x000e640008000a00 */
[----:B-1----:R-:W-:-:S04]  /*7e80*/  UISETP.NE.U32.AND UP0, UPT, UR4, URZ, UPT ;  /* 0x000000ff0400728c */ /* 0x002fc8000bf05070 */
[----:B------:R-:W-:-:S09]  /*7e90*/  UISETP.NE.AND.EX UP0, UPT, UR5, URZ, UPT, UP0 ;  /* 0x000000ff0500728c */ /* 0x000fd2000bf05300 */
[----:B------:R-:W-:Y:S05]  /*7ea0*/  BRA.U UP0, `(.L_x_131) ;  /* 0x00000001000c7547 */ /* 0x000fea000b800000 */
[----:B------:R-:W-:-:S13]  /*7eb0*/  FSETP.NEU.AND P0, PT, R49, RZ, PT ;  /* 0x000000ff3100720b */ /* 0x000fda0003f0d000 */
[----:B------:R-:W-:Y:S05]  /*7ec0*/  @!P0 EXIT ;  /* 0x000000000000894d */ /* 0x000fea0003800000 */
[----:B------:R-:W-:Y:S05]  /*7ed0*/  BRA `(.L_x_130) ;  /* 0x00000000002c7947 */ /* 0x000fea0003800000 */
.L_x_131:
[----:B------:R-:W-:Y:S01]  /*7ee0*/  ISETP.NE.AND P0, PT, R107, RZ, PT ;  /* 0x000000ff6b00720c */ /* 0x000fe20003f05270 */
[----:B------:R-:W-:-:S12]  /*7ef0*/  BSSY.RECONVERGENT B0, `(.L_x_130) ;  /* 0x0000009000007945 */ /* 0x000fd80003800200 */
[----:B------:R-:W-:Y:S05]  /*7f00*/  @P0 BRA `(.L_x_132) ;  /* 0x0000000000140947 */ /* 0x000fea0003800000 */
[----:B------:R-:W1:Y:S02]  /*7f10*/  LDCU.64 UR4, c[0x0][0x888] ;  /* 0x00011100ff0477ac */ /* 0x000e640008000a00 */
[----:B-1----:R-:W-:-:S04]  /*7f20*/  ISETP.NE.U32.AND P0, PT, RZ, UR4, PT ;  /* 0x00000004ff007c0c */ /* 0x002fc8000bf05070 */
[----:B------:R-:W-:-:S13]  /*7f30*/  ISETP.NE.AND.EX P0, PT, RZ, UR5, PT, P0 ;  /* 0x00000005ff007c0c */ /* 0x000fda000bf05300 */
[----:B------:R-:W-:Y:S05]  /*7f40*/  @!P0 EXIT ;  /* 0x000000000000894d */ /* 0x000fea0003800000 */
[----:B------:R-:W-:Y:S05]  /*7f50*/  BRA `(.L_x_133) ;  /* 0x0000000000087947 */ /* 0x000fea0003800000 */
.L_x_132:
[----:B------:R-:W-:-:S13]  /*7f60*/  FSETP.NEU.AND P0, PT, R49, RZ, PT ;  /* 0x000000ff3100720b */ /* 0x000fda0003f0d000 */
[----:B------:R-:W-:Y:S05]  /*7f70*/  @!P0 EXIT ;  /* 0x000000000000894d */ /* 0x000fea0003800000 */
.L_x_133:
[----:B------:R-:W-:Y:S05]  /*7f80*/  BSYNC.RECONVERGENT B0 ;  /* 0x0000000000007941 */ /* 0x000fea0003800200 */
.L_x_130:
[----:B------:R-:W-:Y:S01]  /*7f90*/  ULEA UR4, UR49, UR48, 0x3 ;  /* 0x0000003031047291 */ /* 0x000fe2000f8e18ff */
[----:B------:R-:W-:-:S04]  /*7fa0*/  DEPBAR.LE SB0, 0x0 ;  /* 0x000080000000791a */ /* 0x000fc80000000000 */
[----:B------:R-:W-:-:S04]  /*7fb0*/  UIADD3 UR4, UPT, UPT, UR4, 0x68, URZ ;  /* 0x0000006804047890 */ /* 0x000fc8000fffe0ff */
[----:B------:R-:W-:-:S09]  /*7fc0*/  UPRMT UR4, UR37, 0x654, UR4 ;  /* 0x0000065425047896 */ /* 0x000fd20008000004 */
[----:B------:R-:W-:Y:S01]  /*7fd0*/  SYNCS.ARRIVE.TRANS64.RED.A1T0 RZ, [UR4], RZ ;  /* 0x000000ffffff79a7 */ /* 0x000fe20008100404 */
[----:B------:R-:W-:Y:S05]  /*7fe0*/  EXIT ;  /* 0x000000000000794d */ /* 0x000fea0003800000 */
.L_x_24:
[----:B--2---:R2:W4:Y:S02]  /*7ff0*/  SYNCS.PHASECHK.TRANS64.TRYWAIT P0, [R2+URZ+0x100], R3 ;  /* 0x00010003020075a7 */ /* 0x00452400080011ff */
[----:B----4-:R-:W-:Y:S05]  /*8000*/  @!P0 NANOSLEEP.SYNCS 0x989680 ;  /* 0x009896800000895d */ /* 0x010fea0003900000 */
[----:B------:R-:W4:Y:S02]  /*8010*/  @!P0 SYNCS.PHASECHK.TRANS64 P0, [R2+URZ+0x100], R3 ;  /* 0x00010003020085a7 */ /* 0x000f2400080010ff */
[----:B----4-:R-:W-:Y:S05]  /*8020*/  @!P0 BRA `(.L_x_24) ;  /* 0xfffffffc00f08947 */ /* 0x010fea000383ffff */
[----:B------:R-:W-:Y:S05]  /*8030*/  BRA `(.L_x_134) ;  /* 0xffffff9400f47947 */ /* 0x000fea000383ffff */
.L_x_27:
[----:B------:R-:W-:-:S07]  /*8040*/  MOV R2, UR33 ;  /* 0x0000002100027c02 */ /* 0x000fce0008000f00 */
.L_x_135:
[----:B-1----:R1:W2:Y:S02]  /*8050*/  SYNCS.PHASECHK.TRANS64.TRYWAIT P0, [R2+URZ+0x28], R4 ;  /* 0x00002804020075a7 */ /* 0x0022a400080011ff */
[----:B--2---:R-:W-:Y:S05]  /*8060*/  @!P0 NANOSLEEP.SYNCS 0x989680 ;  /* 0x009896800000895d */ /* 0x004fea0003900000 */
[----:B------:R-:W2:Y:S02]  /*8070*/  @!P0 SYNCS.PHASECHK.TRANS64 P0, [R2+URZ+0x28], R4 ;  /* 0x00002804020085a7 */ /* 0x000ea400080010ff */
[----:B--2---:R-:W-:Y:S05]  /*8080*/  @!P0 BRA `(.L_x_135) ;  /* 0xfffffffc00f08947 */ /* 0x004fea000383ffff */
[----:B------:R-:W-:Y:S05]  /*8090*/  BRA `(.L_x_26) ;  /* 0xffffff98005c7947 */ /* 0x000fea000383ffff */
.L_x_34:
[----:B-1----:R-:W-:-:S07]  /*80a0*/  MOV R2, UR33 ;  /* 0x0000002100027c02 */ /* 0x002fce0008000f00 */
.L_x_136:
[----:B-1----:R1:W2:Y:S02]  /*80b0*/  SYNCS.PHASECHK.TRANS64.TRYWAIT P0, [R2+URZ+0x28], R4 ;  /* 0x00002804020075a7 */ /* 0x0022a400080011ff */
[----:B--2---:R-:W-:Y:S05]  /*80c0*/  @!P0 NANOSLEEP.SYNCS 0x989680 ;  /* 0x009896800000895d */ /* 0x004fea0003900000 */
[----:B------:R-:W2:Y:S02]  /*80d0*/  @!P0 SYNCS.PHASECHK.TRANS64 P0, [R2+URZ+0x28], R4 ;  /* 0x00002804020085a7 */ /* 0x000ea400080010ff */
[----:B--2---:R-:W-:Y:S05]  /*80e0*/  @!P0 BRA `(.L_x_136) ;  /* 0xfffffffc00f08947 */ /* 0x004fea000383ffff */
[----:B------:R-:W-:Y:S05]  /*80f0*/  BRA `(.L_x_33) ;  /* 0xffffff9c00487947 */ /* 0x000fea000383ffff */
.L_x_39:
[----:B-1----:R1:W2:Y:S02]  /*8100*/  SYNCS.PHASECHK.TRANS64.TRYWAIT P0, [R2+URZ+0x90], R3 ;  /* 0x00009003020075a7 */ /* 0x0022a400080011ff */
[----:B--2---:R-:W-:Y:S05]  /*8110*/  @!P0 NANOSLEEP.SYNCS 0x989680 ;  /* 0x009896800000895d */ /* 0x004fea0003900000 */
[----:B------:R-:W2:Y:S02]  /*8120*/  @!P0 SYNCS.PHASECHK.TRANS64 P0, [R2+URZ+0x90], R3 ;  /* 0x00009003020085a7 */ /* 0x000ea400080010ff */
[----:B--2---:R-:W-:Y:S05]  /*8130*/  @!P0 BRA `(.L_x_39) ;  /* 0xfffffffc00f08947 */ /* 0x004fea000383ffff */
[----:B------:R-:W-:Y:S05]  /*8140*/  BRA `(.L_x_137) ;  /* 0xffffffa000147947 */ /* 0x000fea000383ffff */
.L_x_43:
[----:B---3--:R-:W-:-:S07]  /*8150*/  MOV R0, UR5 ;  /* 0x0000000500007c02 */ /* 0x008fce0008000f00 */
.L_x_138:
[----:B-1----:R1:W2:Y:S02]  /*8160*/  SYNCS.PHASECHK.TRANS64.TRYWAIT P0, [R0+URZ], R2 ;  /* 0x00000002000075a7 */ /* 0x0022a400080011ff */
[----:B--2---:R-:W-:Y:S05]  /*8170*/  @!P0 NANOSLEEP.SYNCS 0x989680 ;  /* 0x009896800000895d */ /* 0x004fea0003900000 */
[----:B------:R-:W2:Y:S02]  /*8180*/  @!P0 SYNCS.PHASECHK.TRANS64 P0, [R0+URZ], R2 ;  /* 0x00000002000085a7 */ /* 0x000ea400080010ff */
[----:B--2---:R-:W-:Y:S05]  /*8190*/  @!P0 BRA `(.L_x_138) ;  /* 0xfffffffc00f08947 */ /* 0x004fea000383ffff */
[----:B------:R-:W-:Y:S05]  /*81a0*/  BRA `(.L_x_139) ;  /* 0xffffffa400847947 */ /* 0x000fea000383ffff */
.L_x_44:
[----:B---3--:R-:W-:-:S07]  /*81b0*/  MOV R0, UR5 ;  /* 0x0000000500007c02 */ /* 0x008fce0008000f00 */
.L_x_140:
[----:B-1----:R1:W2:Y:S02]  /*81c0*/  SYNCS.PHASECHK.TRANS64.TRYWAIT P0, [R0+URZ], R3 ;  /* 0x00000003000075a7 */ /* 0x0022a400080011ff */
[----:B--2---:R-:W-:Y:S05]  /*81d0*/  @!P0 NANOSLEEP.SYNCS 0x989680 ;  /* 0x009896800000895d */ /* 0x004fea0003900000 */
[----:B------:R-:W2:Y:S02]  /*81e0*/  @!P0 SYNCS.PHASECHK.TRANS64 P0, [R0+URZ], R3 ;  /* 0x00000003000085a7 */ /* 0x000ea400080010ff */
[----:B--2---:R-:W-:Y:S05]  /*81f0*/  @!P0 BRA `(.L_x_140) ;  /* 0xfffffffc00f08947 */ /* 0x004fea000383ffff */
[----:B------:R-:W-:Y:S05]  /*8200*/  BRA `(.L_x_141) ;  /* 0xffffffa400907947 */ /* 0x000fea000383ffff */
.L_x_45:
[----:B---3--:R-:W-:-:S07]  /*8210*/  MOV R0, UR5 ;  /* 0x0000000500007c02 */ /* 0x008fce0008000f00 */
.L_x_142:
[----:B-1----:R1:W2:Y:S02]  /*8220*/  SYNCS.PHASECHK.TRANS64.TRYWAIT P0, [R0+URZ], R3 ;  /* 0x00000003000075a7 */ /* 0x0022a400080011ff */
[----:B--2---:R-:W-:Y:S05]  /*8230*/  @!P0 NANOSLEEP.SYNCS 0x989680 ;  /* 0x009896800000895d */ /* 0x004fea0003900000 */
[----:B------:R-:W2:Y:S02]  /*8240*/  @!P0 SYNCS.PHASECHK.TRANS64 P0, [R0+URZ], R3 ;  /* 0x00000003000085a7 */ /* 0x000ea400080010ff */
[----:B--2---:R-:W-:Y:S05]  /*8250*/  @!P0 BRA `(.L_x_142) ;  /* 0xfffffffc00f08947 */ /* 0x004fea000383ffff */
[----:B------:R-:W-:Y:S05]  /*8260*/  BRA `(.L_x_143) ;  /* 0xffffffa4009c7947 */ /* 0x000fea000383ffff */
.L_x_46:
[----:B---3--:R-:W-:-:S07]  /*8270*/  MOV R0, UR5 ;  /* 0x0000000500007c02 */ /* 0x008fce0008000f00 */
.L_x_144:
[----:B-1----:R1:W2:Y:S02]  /*8280*/  SYNCS.PHASECHK.TRANS64.TRYWAIT P0, [R0+URZ], R3 ;  /* 0x00000003000075a7 */ /* 0x0022a400080011ff */
[----:B--2---:R-:W-:Y:S05]  /*8290*/  @!P0 NANOSLEEP.SYNCS 0x989680 ;  /* 0x009896800000895d */ /* 0x004fea0003900000 */
[----:B------:R-:W2:Y:S02]  /*82a0*/  @!P0 SYNCS.PHASECHK.TRANS64 P0, [R0+URZ], R3 ;  /* 0x00000003000085a7 */ /* 0x000ea400080010ff */
[----:B--2---:R-:W-:Y:S05]  /*82b0*/  @!P0 BRA `(.L_x_144) ;  /* 0xfffffffc00f08947 */ /* 0x004fea000383ffff */
[----:B------:R-:W-:Y:S05]  /*82c0*/  BRA `(.L_x_145) ;  /* 0xffffffa400a87947 */ /* 0x000fea000383ffff */
.L_x_49:
[----:B-1----:R1:W2:Y:S02]  /*82d0*/  SYNCS.PHASECHK.TRANS64.TRYWAIT P0, [R0+URZ+0xf0], R4 ;  /* 0x0000f004000075a7 */ /* 0x0022a400080011ff */
[----:B--2---:R-:W-:Y:S05]  /*82e0*/  @!P0 NANOSLEEP.SYNCS 0x989680 ;  /* 0x009896800000895d */ /* 0x004fea0003900000 */
[----:B------:R-:W2:Y:S02]  /*82f0*/  @!P0 SYNCS.PHASECHK.TRANS64 P0, [R0+URZ+0xf0], R4 ;  /* 0x0000f004000085a7 */ /* 0x000ea400080010ff */
[----:B--2---:R-:W-:Y:S05]  /*8300*/  @!P0 BRA `(.L_x_49) ;  /* 0xfffffffc00f08947 */ /* 0x004fea000383ffff */
[----:B------:R-:W-:Y:S05]  /*8310*/  BRA `(.L_x_146) ;  /* 0xffffffa800087947 */ /* 0x000fea000383ffff */
.L_x_50:
[----:B------:R-:W-:-:S07]  /*8320*/  MOV R0, UR5 ;  /* 0x0000000500007c02 */ /* 0x000fce0008000f00 */
.L_x_147:
[----:B-1----:R1:W2:Y:S02]  /*8330*/  SYNCS.PHASECHK.TRANS64.TRYWAIT P0, [R0+URZ+0xa0], R5 ;  /* 0x0000a005000075a7 */ /* 0x0022a400080011ff */
[----:B--2---:R-:W-:Y:S05]  /*8340*/  @!P0 NANOSLEEP.SYNCS 0x989680 ;  /* 0x009896800000895d */ /* 0x004fea0003900000 */
[----:B------:R-:W2:Y:S02]  /*8350*/  @!P0 SYNCS.PHASECHK.TRANS64 P0, [R0+URZ+0xa0], R5 ;  /* 0x0000a005000085a7 */ /* 0x000ea400080010ff */
[----:B--2---:R-:W-:Y:S05]  /*8360*/  @!P0 BRA `(.L_x_147) ;  /* 0xfffffffc00f08947 */ /* 0x004fea000383ffff */
[----:B------:R-:W-:Y:S05]  /*8370*/  BRA `(.L_x_148) ;  /* 0xffffffa800187947 */ /* 0x000fea000383ffff */
.L_x_51:
[----:B-1----:R1:W2:Y:S02]  /*8380*/  SYNCS.PHASECHK.TRANS64.TRYWAIT P1, [R0+URZ+0x90], R4 ;  /* 0x00009004000075a7 */ /* 0x0022a400080211ff */
[----:B--2---:R-:W-:Y:S05]  /*8390*/  @!P1 NANOSLEEP.SYNCS 0x989680 ;  /* 0x009896800000995d */ /* 0x004fea0003900000 */
[----:B------:R-:W2:Y:S02]  /*83a0*/  @!P1 SYNCS.PHASECHK.TRANS64 P1, [R0+URZ+0x90], R4 ;  /* 0x00009004000095a7 */ /* 0x000ea400080210ff */
[----:B--2---:R-:W-:Y:S05]  /*83b0*/  @!P1 BRA `(.L_x_51) ;  /* 0xfffffffc00f09947 */ /* 0x004fea000383ffff */
[----:B------:R-:W-:Y:S05]  /*83c0*/  BRA `(.L_x_149) ;  /* 0xffffffa800487947 */ /* 0x000fea000383ffff */
.L_x_54:
[----:B------:R-:W-:-:S07]  /*83d0*/  MOV R0, UR5 ;  /* 0x0000000500007c02 */ /* 0x000fce0008000f00 */
.L_x_150:
[----:B-1----:R1:W2:Y:S02]  /*83e0*/  SYNCS.PHASECHK.TRANS64.TRYWAIT P0, [R0+URZ+0xa0], R2 ;  /* 0x0000a002000075a7 */ /* 0x0022a400080011ff */
[----:B--2---:R-:W-:Y:S05]  /*83f0*/  @!P0 NANOSLEEP.SYNCS 0x989680 ;  /* 0x009896800000895d */ /* 0x004fea0003900000 */
[----:B------:R-:W2:Y:S02]  /*8400*/  @!P0 SYNCS.PHASECHK.TRANS64 P0, [R0+URZ+0xa0], R2 ;  /* 0x0000a002000085a7 */ /* 0x000ea400080010ff */
[----:B--2---:R-:W-:Y:S05]  /*8410*/  @!P0 BRA `(.L_x_150) ;  /* 0xfffffffc00f08947 */ /* 0x004fea000383ffff */
[----:B------:R-:W-:Y:S05]  /*8420*/  BRA `(.L_x_53) ;  /* 0xffffffa8009c7947 */ /* 0x000fea000383ffff */
.L_x_63:
[----:B-1----:R-:W-:-:S04]  /*8430*/  MOV R4, UR6 ;  /* 0x0000000600047c02 */ /* 0x002fc80008000f00 */
[----:B------:R1:W2:Y:S03]  /*8440*/  SYNCS.PHASECHK.TRANS64.TRYWAIT P0, [R4+URZ+0x8], R5 ;  /* 0x00000805040075a7 */ /* 0x0002a600080011ff */
[----:B--2---:R-:W-:Y:S05]  /*8450*/  @!P0 NANOSLEEP.SYNCS 0x989680 ;  /* 0x009896800000895d */ /* 0x004fea0003900000 */
[----:B------:R-:W2:Y:S02]  /*8460*/  @!P0 SYNCS.PHASECHK.TRANS64 P0, [R4+URZ+0x8], R5 ;  /* 0x00000805040085a7 */ /* 0x000ea400080010ff */
[----:B--2---:R-:W-:Y:S05]  /*8470*/  @!P0 BRA `(.L_x_63) ;  /* 0xfffffffc00ec8947 */ /* 0x004fea000383ffff */
[----:B------:R-:W-:Y:S05]  /*8480*/  BRA `(.L_x_62) ;  /* 0xffffffac00507947 */ /* 0x000fea000383ffff */
.L_x_65:
[----:B------:R-:W-:Y:S01]  /*8490*/  BSSY B0, `(.L_x_151) ;  /* 0x0000006000007945 */ /* 0x000fe20003800000 */
[----:B------:R-:W-:-:S07]  /*84a0*/  MOV R15, 0xffffffff ;  /* 0xffffffff000f7802 */ /* 0x000fce0000000f00 */
[----:B-1---5:R-:W-:Y:S05]  /*84b0*/  WARPSYNC.COLLECTIVE R15, `(.L_x_152) ;  /* 0x000000000f0c7348 */ /* 0x022fea0003c00000 */
[----:B------:R-:W-:Y:S02]  /*84c0*/  ELECT P6, UR79, PT ;  /* 0x00000000004f782f */ /* 0x000fe400038c0000 */
[----:B------:R-:W-:Y:S01]  /*84d0*/  MOV R14, UR79 ;  /* 0x0000004f000e7c02 */ /* 0x000fe20008000f00 */
[----:B-1---5:R-:W-:Y:S10]  /*84e0*/  ENDCOLLECTIVE ;  /* 0x000000000000791b */ /* 0x022ff40003800000 */
.L_x_152:
[----:B------:R-:W-:Y:S05]  /*84f0*/  BSYNC B0 ;  /* 0x0000000000007941 */ /* 0x000fea0003800000 */
.L_x_151:
[----:B------:R-:W-:Y:S05]  /*8500*/  BRA `(.L_x_153) ;  /* 0xffffffac00807947 */ /* 0x000fea000383ffff */
.L_x_67:
[----:B-1----:R-:W-:-:S04]  /*8510*/  MOV R2, UR6 ;  /* 0x0000000600027c02 */ /* 0x002fc80008000f00 */
[----:B------:R1:W2:Y:S03]  /*8520*/  SYNCS.PHASECHK.TRANS64.TRYWAIT P0, [R2+URZ+0x8], R3 ;  /* 0x00000803020075a7 */ /* 0x0002a600080011ff */
[----:B--2---:R-:W-:Y:S05]  /*8530*/  @!P0 NANOSLEEP.SYNCS 0x989680 ;  /* 0x009896800000895d */ /* 0x004fea0003900000 */
[----:B------:R-:W2:Y:S02]  /*8540*/  @!P0 SYNCS.PHASECHK.TRANS64 P0, [R2+URZ+0x8], R3 ;  /* 0x00000803020085a7 */ /* 0x000ea400080010ff */
[----:B--2---:R-:W-:Y:S05]  /*8550*/  @!P0 BRA `(.L_x_67) ;  /* 0xfffffffc00ec8947 */ /* 0x004fea000383ffff */
[----:B------:R-:W-:Y:S05]  /*8560*/  BRA `(.L_x_66) ;  /* 0xffffffac00847947 */ /* 0x000fea000383ffff */
.L_x_68:
[----:B-1----:R1:W2:Y:S02]  /*8570*/  SYNCS.PHASECHK.TRANS64.TRYWAIT P0, [R0+URZ+0x90], R4 ;  /* 0x00009004000075a7 */ /* 0x0022a400080011ff */
[----:B--2---:R-:W-:Y:S05]  /*8580*/  @!P0 NANOSLEEP.SYNCS 0x989680 ;  /* 0x009896800000895d */ /* 0x004fea0003900000 */
[----:B------:R-:W2:Y:S02]  /*8590*/  @!P0 SYNCS.PHASECHK.TRANS64 P0, [R0+URZ+0x90], R4 ;  /* 0x00009004000085a7 */ /* 0x000ea400080010ff */
[----:B--2---:R-:W-:Y:S05]  /*85a0*/  @!P0 BRA `(.L_x_68) ;  /* 0xfffffffc00f08947 */ /* 0x004fea000383ffff */
[----:B------:R-:W-:Y:S05]  /*85b0*/  BRA `(.L_x_154) ;  /* 0xffffffb000907947 */ /* 0x000fea000383ffff */
.L_x_70:
[----:B------:R-:W-:-:S07]  /*85c0*/  MOV R0, UR8 ;  /* 0x0000000800007c02 */ /* 0x000fce0008000f00 */
.L_x_155:
[----:B-1----:R1:W2:Y:S02]  /*85d0*/  SYNCS.PHASECHK.TRANS64.TRYWAIT P0, [R0+URZ+0xd0], R4 ;  /* 0x0000d004000075a7 */ /* 0x0022a400080011ff */
[----:B--2---:R-:W-:Y:S05]  /*85e0*/  @!P0 NANOSLEEP.SYNCS 0x989680 ;  /* 0x009896800000895d */ /* 0x004fea0003900000 */
[----:B------:R-:W2:Y:S02]  /*85f0*/  @!P0 SYNCS.PHASECHK.TRANS64 P0, [R0+URZ+0xd0], R4 ;  /* 0x0000d004000085a7 */ /* 0x000ea400080010ff */
[----:B--2---:R-:W-:Y:S05]  /*8600*/  @!P0 BRA `(.L_x_155) ;  /* 0xfffffffc00f08947 */ /* 0x004fea000383ffff */
[----:B------:R-:W-:Y:S05]  /*8610*/  BRA `(.L_x_156) ;  /* 0xffffffb000dc7947 */ /* 0x000fea000383ffff */
.L_x_73:
[----:B------:R-:W-:Y:S07]  /*8620*/  MOV R0, UR14 ;  /* 0x0000000e00007c02 */ /* 0x000fee0008000f00 */
.L_x_157:
[----:B-1----:R1:W2:Y:S02]  /*8630*/  SYNCS.PHASECHK.TRANS64.TRYWAIT P0, [R0+URZ], R4 ;  /* 0x00000004000075a7 */ /* 0x0022a400080011ff */
[----:B--2---:R-:W-:Y:S05]  /*8640*/  @!P0 NANOSLEEP.SYNCS 0x989680 ;  /* 0x009896800000895d */ /* 0x004fea0003900000 */
[----:B------:R-:W2:Y:S02]  /*8650*/  @!P0 SYNCS.PHASECHK.TRANS64 P0, [R0+URZ], R4 ;  /* 0x00000004000085a7 */ /* 0x000ea400080010ff */
[----:B--2---:R-:W-:Y:S05]  /*8660*/  @!P0 BRA `(.L_x_157) ;  /* 0xfffffffc00f08947 */ /* 0x004fea000383ffff */
[----:B------:R-:W-:Y:S05]  /*8670*/  BRA `(.L_x_72) ;  /* 0xffffffb000f07947 */ /* 0x000fea000383ffff */
.L_x_77:
[----:B-1----:R-:W-:-:S07]  /*8680*/  MOV R0, UR8 ;  /* 0x0000000800007c02 */ /* 0x002fce0008000f00 */
.L_x_158:
[----:B-1----:R1:W2:Y:S02]  /*8690*/  SYNCS.PHASECHK.TRANS64.TRYWAIT P0, [R0+URZ], R2 ;  /* 0x00000002000075a7 */ /* 0x0022a400080011ff */
[----:B--2---:R-:W-:Y:S05]  /*86a0*/  @!P0 NANOSLEEP.SYNCS 0x989680 ;  /* 0x009896800000895d */ /* 0x004fea0003900000 */
[----:B------:R-:W2:Y:S02]  /*86b0*/  @!P0 SYNCS.PHASECHK.TRANS64 P0, [R0+URZ], R2 ;  /* 0x00000002000085a7 */ /* 0x000ea400080010ff */
[----:B--2---:R-:W-:Y:S05]  /*86c0*/  @!P0 BRA `(.L_x_158) ;  /* 0xfffffffc00f08947 */ /* 0x004fea000383ffff */
[----:B------:R-:W-:Y:S05]  /*86d0*/  BRA `(.L_x_159) ;  /* 0xffffffb800347947 */ /* 0x000fea000383ffff */
.L_x_78:
[----:B------:R-:W-:-:S07]  /*86e0*/  MOV R0, UR8 ;  /* 0x0000000800007c02 */ /* 0x000fce0008000f00 */
.L_x_160:
[----:B-1----:R1:W2:Y:S02]  /*86f0*/  SYNCS.PHASECHK.TRANS64.TRYWAIT P0, [R0+URZ], R3 ;  /* 0x00000003000075a7 */ /* 0x0022a400080011ff */
[----:B--2---:R-:W-:Y:S05]  /*8700*/  @!P0 NANOSLEEP.SYNCS 0x989680 ;  /* 0x009896800000895d */ /* 0x004fea0003900000 */
[----:B------:R-:W2:Y:S02]  /*8710*/  @!P0 SYNCS.PHASECHK.TRANS64 P0, [R0+URZ], R3 ;  /* 0x00000003000085a7 */ /* 0x000ea400080010ff */
[----:B--2---:R-:W-:Y:S05]  /*8720*/  @!P0 BRA `(.L_x_160) ;  /* 0xfffffffc00f08947 */ /* 0x004fea000383ffff */
[----:B------:R-:W-:Y:S05]  /*8730*/  BRA `(.L_x_161) ;  /* 0xffffffb800407947 */ /* 0x000fea000383ffff */
.L_x_79:
[----:B------:R-:W-:-:S07]  /*8740*/  MOV R0, UR8 ;  /* 0x0000000800007c02 */ /* 0x000fce0008000f00 */
.L_x_162:
[----:B-1----:R1:W2:Y:S02]  /*8750*/  SYNCS.PHASECHK.TRANS64.TRYWAIT P0, [R0+URZ], R3 ;  /* 0x00000003000075a7 */ /* 0x0022a400080011ff */
[----:B--2---:R-:W-:Y:S05]  /*8760*/  @!P0 NANOSLEEP.SYNCS 0x989680 ;  /* 0x009896800000895d */ /* 0x004fea0003900000 */
[----:B------:R-:W2:Y:S02]  /*8770*/  @!P0 SYNCS.PHASECHK.TRANS64 P0, [R0+URZ], R3 ;  /* 0x00000003000085a7 */ /* 0x000ea400080010ff */
[----:B--2---:R-:W-:Y:S05]  /*8780*/  @!P0 BRA `(.L_x_162) ;  /* 0xfffffffc00f08947 */ /* 0x004fea000383ffff */
[----:B------:R-:W-:Y:S05]  /*8790*/  BRA `(.L_x_163) ;  /* 0xffffffb8004c7947 */ /* 0x000fea000383ffff */
.L_x_82:
[----:B------:R-:W-:-:S07]  /*87a0*/  MOV R0, UR7 ;  /* 0x0000000700007c02 */ /* 0x000fce0008000f00 */
.L_x_164:
[----:B-1----:R1:W2:Y:S02]  /*87b0*/  SYNCS.PHASECHK.TRANS64.TRYWAIT P1, [R0+URZ+0x110], R2 ;  /* 0x00011002000075a7 */ /* 0x0022a400080211ff */
[----:B--2---:R-:W-:Y:S05]  /*87c0*/  @!P1 NANOSLEEP.SYNCS 0x989680 ;  /* 0x009896800000995d */ /* 0x004fea0003900000 */
[----:B------:R-:W2:Y:S02]  /*87d0*/  @!P1 SYNCS.PHASECHK.TRANS64 P1, [R0+URZ+0x110], R2 ;  /* 0x00011002000095a7 */ /* 0x000ea400080210ff */
[----:B--2---:R-:W-:Y:S05]  /*87e0*/  @!P1 BRA `(.L_x_164) ;  /* 0xfffffffc00f09947 */ /* 0x004fea000383ffff */
[----:B------:R-:W-:Y:S05]  /*87f0*/  BRA `(.L_x_165) ;  /* 0xffffffb800987947 */ /* 0x000fea000383ffff */
.L_x_87:
[----:B--2---:R2:W4:Y:S02]  /*8800*/  SYNCS.PHASECHK.TRANS64.TRYWAIT P0, [R0+URZ+0x90], R2 ;  /* 0x00009002000075a7 */ /* 0x00452400080011ff */
[----:B----4-:R-:W-:Y:S05]  /*8810*/  @!P0 NANOSLEEP.SYNCS 0x989680 ;  /* 0x009896800000895d */ /* 0x010fea0003900000 */
[----:B------:R-:W4:Y:S02]  /*8820*/  @!P0 SYNCS.PHASECHK.TRANS64 P0, [R0+URZ+0x90], R2 ;  /* 0x00009002000085a7 */ /* 0x000f2400080010ff */
[----:B----4-:R-:W-:Y:S05]  /*8830*/  @!P0 BRA `(.L_x_87) ;  /* 0xfffffffc00f08947 */ /* 0x010fea000383ffff */
[----:B------:R-:W-:Y:S05]  /*8840*/  BRA `(.L_x_166) ;  /* 0xffffffbc009c7947 */ /* 0x000fea000383ffff */
.L_x_90:
[----:B------:R-:W-:Y:S07]  /*8850*/  MOV R0, UR6 ;  /* 0x0000000600007c02 */ /* 0x000fee0008000f00 */
.L_x_167:
[----:B--2---:R2:W4:Y:S02]  /*8860*/  SYNCS.PHASECHK.TRANS64.TRYWAIT P0, [R0+URZ+0x88], R2 ;  /* 0x00008802000075a7 */ /* 0x00452400080011ff */
[----:B----4-:R-:W-:Y:S05]  /*8870*/  @!P0 NANOSLEEP.SYNCS 0x989680 ;  /* 0x009896800000895d */ /* 0x010fea0003900000 */
[----:B------:R-:W4:Y:S02]  /*8880*/  @!P0 SYNCS.PHASECHK.TRANS64 P0, [R0+URZ+0x88], R2 ;  /* 0x00008802000085a7 */ /* 0x000f2400080010ff */
[----:B----4-:R-:W-:Y:S05]  /*8890*/  @!P0 BRA `(.L_x_167) ;  /* 0xfffffffc00f08947 */ /* 0x010fea000383ffff */
[----:B------:R-:W-:Y:S05]  /*88a0*/  BRA `(.L_x_89) ;  /* 0xffffffc0007c7947 */ /* 0x000fea000383ffff */
.L_x_93:
[----:B------:R-:W-:Y:S07]  /*88b0*/  MOV R0, UR15 ;  /* 0x0000000f00007c02 */ /* 0x000fee0008000f00 */
.L_x_168:
[----:B-1----:R1:W2:Y:S02]  /*88c0*/  SYNCS.PHASECHK.TRANS64.TRYWAIT P0, [R0+URZ+0x68], R9 ;  /* 0x00006809000075a7 */ /* 0x0022a400080011ff */
[----:B--2---:R-:W-:Y:S05]  /*88d0*/  @!P0 NANOSLEEP.SYNCS 0x989680 ;  /* 0x009896800000895d */ /* 0x004fea0003900000 */
[----:B------:R-:W2:Y:S02]  /*88e0*/  @!P0 SYNCS.PHASECHK.TRANS64 P0, [R0+URZ+0x68], R9 ;  /* 0x00006809000085a7 */ /* 0x000ea400080010ff */
[----:B--2---:R-:W-:Y:S05]  /*88f0*/  @!P0 BRA `(.L_x_168) ;  /* 0xfffffffc00f08947 */ /* 0x004fea000383ffff */
[----:B------:R-:W-:Y:S05]  /*8900*/  BRA `(.L_x_169) ;  /* 0xffffffc000f47947 */ /* 0x000fea000383ffff */
.L_x_94:
[----:B------:R-:W-:Y:S07]  /*8910*/  MOV R0, UR13 ;  /* 0x0000000d00007c02 */ /* 0x000fee0008000f00 */
.L_x_170:
[----:B-1----:R1:W2:Y:S02]  /*8920*/  SYNCS.PHASECHK.TRANS64.TRYWAIT P0, [R0+URZ+0x68], R14 ;  /* 0x0000680e000075a7 */ /* 0x0022a400080011ff */
[----:B--2---:R-:W-:Y:S05]  /*8930*/  @!P0 NANOSLEEP.SYNCS 0x989680 ;  /* 0x009896800000895d */ /* 0x004fea0003900000 */
[----:B------:R-:W2:Y:S02]  /*8940*/  @!P0 SYNCS.PHASECHK.TRANS64 P0, [R0+URZ+0x68], R14 ;  /* 0x0000680e000085a7 */ /* 0x000ea400080010ff */
[----:B--2---:R-:W-:Y:S05]  /*8950*/  @!P0 BRA `(.L_x_170) ;  /* 0xfffffffc00f08947 */ /* 0x004fea000383ffff */
[----:B------:R-:W-:Y:S05]  /*8960*/  BRA `(.L_x_171) ;  /* 0xffffffc400947947 */ /* 0x000fea000383ffff */
.L_x_96:
[----:B------:R-:W-:-:S07]  /*8970*/  MOV R0, UR4 ;  /* 0x0000000400007c02 */ /* 0x000fce0008000f00 */
.L_x_172:
[----:B-1----:R1:W4:Y:S02]  /*8980*/  SYNCS.PHASECHK.TRANS64.TRYWAIT P0, [R0+URZ], R2 ;  /* 0x00000002000075a7 */ /* 0x00232400080011ff */
[----:B----4-:R-:W-:Y:S05]  /*8990*/  @!P0 NANOSLEEP.SYNCS 0x989680 ;  /* 0x009896800000895d */ /* 0x010fea0003900000 */
[----:B------:R-:W4:Y:S02]  /*89a0*/  @!P0 SYNCS.PHASECHK.TRANS64 P0, [R0+URZ], R2 ;  /* 0x00000002000085a7 */ /* 0x000f2400080010ff */
[----:B----4-:R-:W-:Y:S05]  /*89b0*/  @!P0 BRA `(.L_x_172) ;  /* 0xfffffffc00f08947 */ /* 0x010fea000383ffff */
[----:B------:R-:W-:Y:S05]  /*89c0*/  BRA `(.L_x_173) ;  /* 0xffffffc800207947 */ /* 0x000fea000383ffff */
.L_x_97:
[----:B------:R-:W-:-:S07]  /*89d0*/  MOV R0, UR4 ;  /* 0x0000000400007c02 */ /* 0x000fce0008000f00 */
.L_x_174:
[----:B-1----:R1:W4:Y:S02]  /*89e0*/  SYNCS.PHASECHK.TRANS64.TRYWAIT P0, [R0+URZ], R2 ;  /* 0x00000002000075a7 */ /* 0x00232400080011ff */
[----:B----4-:R-:W-:Y:S05]  /*89f0*/  @!P0 NANOSLEEP.SYNCS 0x989680 ;  /* 0x009896800000895d */ /* 0x010fea0003900000 */
[----:B------:R-:W4:Y:S02]  /*8a00*/  @!P0 SYNCS.PHASECHK.TRANS64 P0, [R0+URZ], R2 ;  /* 0x00000002000085a7 */ /* 0x000f2400080010ff */
[----:B----4-:R-:W-:Y:S05]  /*8a10*/  @!P0 BRA `(.L_x_174) ;  /* 0xfffffffc00f08947 */ /* 0x010fea000383ffff */
[----:B------:R-:W-:Y:S05]  /*8a20*/  BRA `(.L_x_175) ;  /* 0xffffffc8002c7947 */ /* 0x000fea000383ffff */
.L_x_99:
[----:B--2---:R2:W4:Y:S02]  /*8a30*/  SYNCS.PHASECHK.TRANS64.TRYWAIT P0, [R0+URZ+0x90], R2 ;  /* 0x00009002000075a7 */ /* 0x00452400080011ff */
[----:B----4-:R-:W-:Y:S05]  /*8a40*/  @!P0 NANOSLEEP.SYNCS 0x989680 ;  /* 0x009896800000895d */ /* 0x010fea0003900000 */
[----:B------:R-:W4:Y:S02]  /*8a50*/  @!P0 SYNCS.PHASECHK.TRANS64 P0, [R0+URZ+0x90], R2 ;  /* 0x00009002000085a7 */ /* 0x000f2400080010ff */
[----:B----4-:R-:W-:Y:S05]  /*8a60*/  @!P0 BRA `(.L_x_99) ;  /* 0xfffffffc00f08947 */ /* 0x010fea000383ffff */
[----:B------:R-:W-:Y:S05]  /*8a70*/  BRA `(.L_x_176) ;  /* 0xffffffcc00107947 */ /* 0x000fea000383ffff */
.L_x_109:
[----:B-1----:R1:W3:Y:S02]  /*8a80*/  SYNCS.PHASECHK.TRANS64.TRYWAIT P1, [R0+URZ+0x50], R3 ;  /* 0x00005003000075a7 */ /* 0x0022e400080211ff */
[----:B---3--:R-:W-:Y:S05]  /*8a90*/  @!P1 NANOSLEEP.SYNCS 0x989680 ;  /* 0x009896800000995d */ /* 0x008fea0003900000 */
[----:B------:R-:W3:Y:S02]  /*8aa0*/  @!P1 SYNCS.PHASECHK.TRANS64 P1, [R0+URZ+0x50], R3 ;  /* 0x00005003000095a7 */ /* 0x000ee400080210ff */
[----:B---3--:R-:W-:Y:S05]  /*8ab0*/  @!P1 BRA `(.L_x_109) ;  /* 0xfffffffc00f09947 */ /* 0x008fea000383ffff */
[----:B------:R-:W-:Y:S05]  /*8ac0*/  BRA `(.L_x_108) ;  /* 0xffffffd800407947 */ /* 0x000fea000383ffff */
.L_x_111:
[----:B-1----:R1:W4:Y:S02]  /*8ad0*/  SYNCS.PHASECHK.TRANS64.TRYWAIT P0, [R106+URZ+0xb0], R2 ;  /* 0x0000b0026a0075a7 */ /* 0x00232400080011ff */
[----:B----4-:R-:W-:Y:S05]  /*8ae0*/  @!P0 NANOSLEEP.SYNCS 0x989680 ;  /* 0x009896800000895d */ /* 0x010fea0003900000 */
[----:B------:R-:W4:Y:S02]  /*8af0*/  @!P0 SYNCS.PHASECHK.TRANS64 P0, [R106+URZ+0xb0], R2 ;  /* 0x0000b0026a0085a7 */ /* 0x000f2400080010ff */
[----:B----4-:R-:W-:Y:S05]  /*8b00*/  @!P0 BRA `(.L_x_111) ;  /* 0xfffffffc00f08947 */ /* 0x010fea000383ffff */
[----:B------:R-:W-:Y:S05]  /*8b10*/  BRA `(.L_x_110) ;  /* 0xffffffd800787947 */ /* 0x000fea000383ffff */
.L_x_122:
[----:B--2---:R2:W4:Y:S02]  /*8b20*/  SYNCS.PHASECHK.TRANS64.TRYWAIT P0, [R2+URZ+0x50], R71 ;  /* 0x00005047020075a7 */ /* 0x00452400080011ff */
[----:B----4-:R-:W-:Y:S05]  /*8b30*/  @!P0 NANOSLEEP.SYNCS 0x989680 ;  /* 0x009896800000895d */ /* 0x010fea0003900000 */
[----:B------:R-:W4:Y:S02]  /*8b40*/  @!P0 SYNCS.PHASECHK.TRANS64 P0, [R2+URZ+0x50], R71 ;  /* 0x00005047020085a7 */ /* 0x000f2400080010ff */
[----:B----4-:R-:W-:Y:S05]  /*8b50*/  @!P0 BRA `(.L_x_122) ;  /* 0xfffffffc00f08947 */ /* 0x010fea000383ffff */
[----:B------:R-:W-:Y:S05]  /*8b60*/  BRA `(.L_x_121) ;  /* 0xffffffe400607947 */ /* 0x000fea000383ffff */
        .weak           $__internal_0_$__cuda_sm10x_tcgen05_guardrail_trap_col_being_dealloced_not_returned_by_alloc
        .type           $__internal_0_$__cuda_sm10x_tcgen05_guardrail_trap_col_being_dealloced_not_returned_by_alloc,@function
        .size           $__internal_0_$__cuda_sm10x_tcgen05_guardrail_trap_col_being_dealloced_not_returned_by_alloc,($__internal_1_$__cuda_sm10x_tcgen05_guardrail_trap_phase_invalid_during_alloc - $__internal_0_$__cuda_sm10x_tcgen05_guardrail_trap_col_being_dealloced_not_returned_by_alloc)
$__internal_0_$__cuda_sm10x_tcgen05_guardrail_trap_col_being_dealloced_not_returned_by_alloc:
[----:B------:R-:W-:Y:S05]  /*8b70*/  BPT.TRAP 0x1 ;  /* 0x000000040000795c */ /* 0x000fea0000300000 */
[----:B------:R-:W-:-:S04]  /*8b80*/  HFMA2 R3, -RZ, RZ, 0, 0 ;  /* 0x00000000ff037431 */ /* 0x000fc800000001ff */
[----:B------:R-:W-:Y:S05]  /*8b90*/  RET.REL.NODEC R2 `(_ZN7cutlass13device_kernelINS_4gemm6kernel13GemmUniversalIN4cute5tupleIJiiiiEEENS1_10collective13CollectiveMmaINS1_35MainloopSm100TmaUmmaWarpSpecializedILi5ELi2ELi4ENS5_IJNS4_1CILi2EEENSA_ILi1EEESC_EEEEENS5_IJNSA_ILi256EEENSA_ILi64EEENSA_ILi128EEEEEENS_6half_tENS5_IJlSC_lEEESJ_SK_NS4_8TiledMMAINS4_8MMA_AtomIJNS4_26SM100_MMA_F16BF16_2x1SM_SSISJ_SJ_fLi256ELi64ELNS4_4UMMA5MajorE0ELSP_0ELNSO_7ScaleInE0ELSQ_0EEEEEENS4_6LayoutINS5_IJSC_SC_SC_EEENS5_IJNSA_ILi0EEESV_SV_EEEEENS5_IJNS4_10UnderscoreESY_SY_EEEEENS4_18SM100_TMA_2SM_LOADENS4_14ComposedLayoutINS4_7SwizzleILi3ELi4ELi3EEENS4_18smem_ptr_flag_bitsILi16EEENST_INS5_IJNSA_ILi8EEESG_EEENS5_IJSG_SC_EEEEEEEvNS4_8identityES11_S1B_vS1C_EENS_8epilogue10collective18CollectiveEpilogueINS1E_23Sm100TmaWarpSpecializedILi3ELi2ELi32ELb1ELb0EEEJNS5_IJSH_SG_SH_EEENS5_IJNST_ISH_SC_EENST_INSA_ILi32EEESC_EEEEESJ_SK_SJ_SK_NS1E_6fusion15FusionCallbacksIS1I_NS1O_17LinearCombinationISJ_fSJ_fLNS_15FloatRoundStyleE2EEES1J_S1N_JEEENS4_5SM1004TMEM4LOAD26SM100_TMEM_LOAD_32dp32b32xENS4_13SM90_TMA_LOADENS12_INS13_ILi2ELi4ELi3EEES16_NST_INS5_IJS17_S1L_EEENS5_IJS1L_SC_EEEEEEENS4_39AutoVectorizingCopyWithAssumedAlignmentILi128EEENS4_14SM90_TMA_STOREES23_S25_S25_EEEvvEEEEvNT_6ParamsE) ;  /* 0xffffff7402187950 */ /* 0x000fea0003c3ffff */
        .weak           $__internal_1_$__cuda_sm10x_tcgen05_guardrail_trap_phase_invalid_during_alloc
        .type           $__internal_1_$__cuda_sm10x_tcgen05_guardrail_trap_phase_invalid_during_alloc,@function
        .size           $__internal_1_$__cuda_sm10x_tcgen05_guardrail_trap_phase_invalid_during_alloc,($__internal_2_$__cuda_sm10x_tcgen05_guardrail_trap_unallocated_columns_being_dealloced - $__internal_1_$__cuda_sm10x_tcgen05_guardrail_trap_phase_invalid_during_alloc)
$__internal_1_$__cuda_sm10x_tcgen05_guardrail_trap_phase_invalid_during_alloc:
[----:B------:R-:W-:Y:S05]  /*8ba0*/  BPT.TRAP 0x1 ;  /* 0x000000040000795c */ /* 0x000fea0000300000 */
[----:B------:R-:W-:-:S04]  /*8bb0*/  MOV R3, 0x0 ;  /* 0x0000000000037802 */ /* 0x000fc80000000f00 */
[----:B------:R-:W-:Y:S05]  /*8bc0*/  RET.REL.NODEC R2 `(_ZN7cutlass13device_kernelINS_4gemm6kernel13GemmUniversalIN4cute5tupleIJiiiiEEENS1_10collective13CollectiveMmaINS1_35MainloopSm100TmaUmmaWarpSpecializedILi5ELi2ELi4ENS5_IJNS4_1CILi2EEENSA_ILi1EEESC_EEEEENS5_IJNSA_ILi256EEENSA_ILi64EEENSA_ILi128EEEEEENS_6half_tENS5_IJlSC_lEEESJ_SK_NS4_8TiledMMAINS4_8MMA_AtomIJNS4_26SM100_MMA_F16BF16_2x1SM_SSISJ_SJ_fLi256ELi64ELNS4_4UMMA5MajorE0ELSP_0ELNSO_7ScaleInE0ELSQ_0EEEEEENS4_6LayoutINS5_IJSC_SC_SC_EEENS5_IJNSA_ILi0EEESV_SV_EEEEENS5_IJNS4_10UnderscoreESY_SY_EEEEENS4_18SM100_TMA_2SM_LOADENS4_14ComposedLayoutINS4_7SwizzleILi3ELi4ELi3EEENS4_18smem_ptr_flag_bitsILi16EEENST_INS5_IJNSA_ILi8EEESG_EEENS5_IJSG_SC_EEEEEEEvNS4_8identityES11_S1B_vS1C_EENS_8epilogue10collective18CollectiveEpilogueINS1E_23Sm100TmaWarpSpecializedILi3ELi2ELi32ELb1ELb0EEEJNS5_IJSH_SG_SH_EEENS5_IJNST_ISH_SC_EENST_INSA_ILi32EEESC_EEEEESJ_SK_SJ_SK_NS1E_6fusion15FusionCallbacksIS1I_NS1O_17LinearCombinationISJ_fSJ_fLNS_15FloatRoundStyleE2EEES1J_S1N_JEEENS4_5SM1004TMEM4LOAD26SM100_TMEM_LOAD_32dp32b32xENS4_13SM90_TMA_LOADENS12_INS13_ILi2ELi4ELi3EEES16_NST_INS5_IJS17_S1L_EEENS5_IJS1L_SC_EEEEEEENS4_39AutoVectorizingCopyWithAssumedAlignmentILi128EEENS4_14SM90_TMA_STOREES23_S25_S25_EEEvvEEEEvNT_6ParamsE) ;  /* 0xffffff74020c7950 */ /* 0x000fea0003c3ffff */
        .weak           $__internal_2_$__cuda_sm10x_tcgen05_guardrail_trap_unallocated_columns_being_dealloced
        .type           $__internal_2_$__cuda_sm10x_tcgen05_guardrail_trap_unallocated_columns_being_dealloced,@function
        .size           $__internal_2_$__cuda_sm10x_tcgen05_guardrail_trap_unallocated_columns_being_dealloced,(.L_x_178 - $__internal_2_$__cuda_sm10x_tcgen05_guardrail_trap_unallocated_columns_being_dealloced)
$__internal_2_$__cuda_sm10x_tcgen05_guardrail_trap_unallocated_columns_being_dealloced:
[----:B------:R-:W-:Y:S05]  /*8bd0*/  BPT.TRAP 0x1 ;  /* 0x000000040000795c */ /* 0x000fea0000300000 */
[----:B------:R-:W-:-:S04]  /*8be0*/  HFMA2 R3, -RZ, RZ, 0, 0 ;  /* 0x00000000ff037431 */ /* 0x000fc800000001ff */
[----:B------:R-:W-:Y:S05]  /*8bf0*/  RET.REL.NODEC R2 `(_ZN7cutlass13device_kernelINS_4gemm6kernel13GemmUniversalIN4cute5tupleIJiiiiEEENS1_10collective13CollectiveMmaINS1_35MainloopSm100TmaUmmaWarpSpecializedILi5ELi2ELi4ENS5_IJNS4_1CILi2EEENSA_ILi1EEESC_EEEEENS5_IJNSA_ILi256EEENSA_ILi64EEENSA_ILi128EEEEEENS_6half_tENS5_IJlSC_lEEESJ_SK_NS4_8TiledMMAINS4_8MMA_AtomIJNS4_26SM100_MMA_F16BF16_2x1SM_SSISJ_SJ_fLi256ELi64ELNS4_4UMMA5MajorE0ELSP_0ELNSO_7ScaleInE0ELSQ_0EEEEEENS4_6LayoutINS5_IJSC_SC_SC_EEENS5_IJNSA_ILi0EEESV_SV_EEEEENS5_IJNS4_10UnderscoreESY_SY_EEEEENS4_18SM100_TMA_2SM_LOADENS4_14ComposedLayoutINS4_7SwizzleILi3ELi4ELi3EEENS4_18smem_ptr_flag_bitsILi16EEENST_INS5_IJNSA_ILi8EEESG_EEENS5_IJSG_SC_EEEEEEEvNS4_8identityES11_S1B_vS1C_EENS_8epilogue10collective18CollectiveEpilogueINS1E_23Sm100TmaWarpSpecializedILi3ELi2ELi32ELb1ELb0EEEJNS5_IJSH_SG_SH_EEENS5_IJNST_ISH_SC_EENST_INSA_ILi32EEESC_EEEEESJ_SK_SJ_SK_NS1E_6fusion15FusionCallbacksIS1I_NS1O_17LinearCombinationISJ_fSJ_fLNS_15FloatRoundStyleE2EEES1J_S1N_JEEENS4_5SM1004TMEM4LOAD26SM100_TMEM_LOAD_32dp32b32xENS4_13SM90_TMA_LOADENS12_INS13_ILi2ELi4ELi3EEES16_NST_INS5_IJS17_S1L_EEENS5_IJS1L_SC_EEEEEEENS4_39AutoVectorizingCopyWithAssumedAlignmentILi128EEENS4_14SM90_TMA_STOREES23_S25_S25_EEEvvEEEEvNT_6ParamsE) ;  /* 0xffffff7402007950 */ /* 0x000fea0003c3ffff */
.L_x_177:
[----:B------:R-:W-:-:S00]  /*8c00*/  BRA `(.L_x_177) ;  /* 0xfffffffc00fc7947 */ /* 0x000fc0000383ffff */
[----:B------:R-:W-:-:S00]  /*8c10*/  NOP ;  /* 0x0000000000007918 */ /* 0x000fc00000000000 */
        /* <DEDUP_REMOVED lines=14> */
.L_x_178:


//--------------------- .nv.global.init           --------------------------
	.section	.nv.global.init,"aw",@progbits
.nv.global.init:
	.type		$str$27,@object
	.size		$str$27,($str$28 - $str$27)
$str$27:
        /*0000*/ 	.byte	0x28, 0x61, 0x64, 0x64, 0x72, 0x65, 0x73, 0x73, 0x20, 0x26, 0x20, 0x6d, 0x61, 0x73, 0x6b, 0x29
        /*0010*/ 	.byte	0x20, 0x3d, 0x3d, 0x20, 0x30, 0x00
	.type		$str$28,@object
	.size		$str$28,($str$26 - $str$28)
$str$28:
        /*0016*/ 	.byte	0x2f, 0x74, 0x6d, 0x70, 0x2f, 0x63, 0x75, 0x74, 0x6c, 0x61, 0x73, 0x73, 0x5f, 0x73, 0x77, 0x65
        /*0026*/ 	.byte	0x65, 0x70, 0x5f, 0x73, 0x72, 0x63, 0x2f, 0x69, 0x6e, 0x63, 0x6c, 0x75, 0x64, 0x65, 0x2f, 0x63
        /*0036*/ 	.byte	0x75, 0x74, 0x65, 0x2f, 0x70, 0x6f, 0x69, 0x6e, 0x74, 0x65, 0x72, 0x5f, 0x66, 0x6c, 0x61, 0x67
        /*0046*/ 	.byte	0x67, 0x65, 0x64, 0x2e, 0x68, 0x70, 0x70, 0x00
	.type		$str$26,@object
	.size		$str$26,($str$25 - $str$26)
$str$26:
        /*004e*/ 	.byte	0x2f, 0x74, 0x6d, 0x70, 0x2f, 0x63, 0x75, 0x74, 0x6c, 0x61, 0x73, 0x73, 0x5f, 0x73, 0x77, 0x65
        /*005e*/ 	.byte	0x65, 0x70, 0x5f, 0x73, 0x72, 0x63, 0x2f, 0x69, 0x6e, 0x63, 0x6c, 0x75, 0x64, 0x65, 0x2f, 0x63
        /*006e*/ 	.byte	0x75, 0x74, 0x65, 0x2f, 0x61, 0x74, 0x6f, 0x6d, 0x2f, 0x63, 0x6f, 0x70, 0x79, 0x5f, 0x74, 0x72
        /*007e*/ 	.byte	0x61, 0x69, 0x74, 0x73, 0x5f, 0x73, 0x6d, 0x31, 0x30, 0x30, 0x2e, 0x68, 0x70, 0x70, 0x00
	.type		$str$25,@object
	.size		$str$25,(__unnamed_1 - $str$25)
$str$25:
        /*008d*/ 	.byte	0x28, 0x28, 0x75, 0x69, 0x6e, 0x74, 0x33, 0x32, 0x5f, 0x74, 0x28, 0x74, 0x68, 0x72, 0x65, 0x61
        /*009d*/ 	.byte	0x64, 0x49, 0x64, 0x78, 0x2e, 0x78, 0x29, 0x20, 0x2f, 0x20, 0x33, 0x32, 0x29, 0x20, 0x25, 0x20
        /*00ad*/ 	.byte	0x34, 0x29, 0x20, 0x3d, 0x3d, 0x20, 0x28, 0x28, 0x28, 0x74, 0x6d, 0x65, 0x6d, 0x5f, 0x61, 0x64
        /*00bd*/ 	.byte	0x64, 0x72, 0x20, 0x3e, 0x3e, 0x20, 0x31, 0x36, 0x29, 0x20, 0x2f, 0x20, 0x33, 0x32, 0x29, 0x20
        /*00cd*/ 	.byte	0x25, 0x20, 0x34, 0x29, 0x00
	.type		__unnamed_1,@object
	.size		__unnamed_1,(__unnamed_2 - __unnamed_1)
__unnamed_1:
        /*00d2*/ 	.byte	0x61, 0x75, 0x74, 0x6f, 0x20, 0x63, 0x75, 0x74, 0x65, 0x3a, 0x3a, 0x61, 0x73, 0x5f, 0x70, 0x6f
        /* <DEDUP_REMOVED lines=24> */
        /*0262*/ 	.byte	0x3e, 0x3e, 0x3e, 0x3e, 0x5d, 0x00
	.type		__unnamed_2,@object
	.size		__unnamed_2,(.L_2 - __unnamed_2)
__unnamed_2:
        /* <DEDUP_REMOVED lines=42> */
        /*0508*/ 	.byte	0x3e, 0x3e, 0x5d, 0x00
.L_2:


//--------------------- .nv.shared._ZN7cutlass13device_kernelINS_4gemm6kernel13GemmUniversalIN4cute5tupleIJiiiiEEENS1_10collective13CollectiveMmaINS1_35MainloopSm100TmaUmmaWarpSpecializedILi5ELi2ELi4ENS5_IJNS4_1CILi2EEENSA_ILi1EEESC_EEEEENS5_IJNSA_ILi256EEENSA_ILi64EEENSA_ILi128EEEEEENS_6half_tENS5_IJlSC_lEEESJ_SK_NS4_8TiledMMAINS4_8MMA_AtomIJNS4_26SM100_MMA_F16BF16_2x1SM_SSISJ_SJ_fLi256ELi64ELNS4_4UMMA5MajorE0ELSP_0ELNSO_7ScaleInE0ELSQ_0EEEEEENS4_6LayoutINS5_IJSC_SC_SC_EEENS5_IJNSA_ILi0EEESV_SV_EEEEENS5_IJNS4_10UnderscoreESY_SY_EEEEENS4_18SM100_TMA_2SM_LOADENS4_14ComposedLayoutINS4_7SwizzleILi3ELi4ELi3EEENS4_18smem_ptr_flag_bitsILi16EEENST_INS5_IJNSA_ILi8EEESG_EEENS5_IJSG_SC_EEEEEEEvNS4_8identityES11_S1B_vS1C_EENS_8epilogue10collective18CollectiveEpilogueINS1E_23Sm100TmaWarpSpecializedILi3ELi2ELi32ELb1ELb0EEEJNS5_IJSH_SG_SH_EEENS5_IJNST_ISH_SC_EENST_INSA_ILi32EEESC_EEEEESJ_SK_SJ_SK_NS1E_6fusion15FusionCallbacksIS1I_NS1O_17LinearCombinationISJ_fSJ_fLNS_15FloatRoundStyleE2EEES1J_S1N_JEEENS4_5SM1004TMEM4LOAD26SM100_TMEM_LOAD_32dp32b32xENS4_13SM90_TMA_LOADENS12_INS13_ILi2ELi4ELi3EEES16_NST_INS5_IJS17_S1L_EEENS5_IJS1L_SC_EEEEEEENS4_39AutoVectorizingCopyWithAssumedAlignmentILi128EEENS4_14SM90_TMA_STOREES23_S25_S25_EEEvvEEEEvNT_6ParamsE --------------------------
	.section	.nv.shared._ZN7cutlass13device_kernelINS_4gemm6kernel13GemmUniversalIN4cute5tupleIJiiiiEEENS1_10collective13CollectiveMmaINS1_35MainloopSm100TmaUmmaWarpSpecializedILi5ELi2ELi4ENS5_IJNS4_1CILi2EEENSA_ILi1EEESC_EEEEENS5_IJNSA_ILi256EEENSA_ILi64EEENSA_ILi128EEEEEENS_6half_tENS5_IJlSC_lEEESJ_SK_NS4_8TiledMMAINS4_8MMA_AtomIJNS4_26SM100_MMA_F16BF16_2x1SM_SSISJ_SJ_fLi256ELi64ELNS4_4UMMA5MajorE0ELSP_0ELNSO_7ScaleInE0ELSQ_0EEEEEENS4_6LayoutINS5_IJSC_SC_SC_EEENS5_IJNSA_ILi0EEESV_SV_EEEEENS5_IJNS4_10UnderscoreESY_SY_EEEEENS4_18SM100_TMA_2SM_LOADENS4_14ComposedLayoutINS4_7SwizzleILi3ELi4ELi3EEENS4_18smem_ptr_flag_bitsILi16EEENST_INS5_IJNSA_ILi8EEESG_EEENS5_IJSG_SC_EEEEEEEvNS4_8identityES11_S1B_vS1C_EENS_8epilogue10collective18CollectiveEpilogueINS1E_23Sm100TmaWarpSpecializedILi3ELi2ELi32ELb1ELb0EEEJNS5_IJSH_SG_SH_EEENS5_IJNST_ISH_SC_EENST_INSA_ILi32EEESC_EEEEESJ_SK_SJ_SK_NS1E_6fusion15FusionCallbacksIS1I_NS1O_17LinearCombinationISJ_fSJ_fLNS_15FloatRoundStyleE2EEES1J_S1N_JEEENS4_5SM1004TMEM4LOAD26SM100_TMEM_LOAD_32dp32b32xENS4_13SM90_TMA_LOADENS12_INS13_ILi2ELi4ELi3EEES16_NST_INS5_IJS17_S1L_EEENS5_IJS1L_SC_EEEEEEENS4_39AutoVectorizingCopyWithAssumedAlignmentILi128EEENS4_14SM90_TMA_STOREES23_S25_S25_EEEvvEEEEvNT_6ParamsE,"aw",@nobits
	.sectionflags	@""
	.align	16
	.zero		1024


//--------------------- .nv.shared.reserved.0     --------------------------
	.section	.nv.shared.reserved.0,"aw",@nobits
	.weak		__nv_reservedSMEM_offset_0_alias
	.size		__nv_reservedSMEM_offset_0_alias, 0, 64
	.other		__nv_reservedSMEM_offset_0_alias,@"STO_CUDA_RESERVED_SHARED STV_DEFAULT"
__nv_reservedSMEM_offset_0_alias:
	.zero		0
.nv.shared.reserved.0:
	.zero		64
	.weak		__nv_reservedSMEM_tcgen05_partition
	.type		__nv_reservedSMEM_tcgen05_partition,@object
	.size		__nv_reservedSMEM_tcgen05_partition,(.L_0 - __nv_reservedSMEM_tcgen05_partition)
__nv_reservedSMEM_tcgen05_partition:
	.zero		32
.L_0:


//--------------------- .nv.global                --------------------------
	.section	.nv.global,"aw",@nobits
.nv.global:
	.type		_ZN39_INTERNAL_1538488a_4_k_cu_b90a42ec_70414cute1_E,@object
	.size		_ZN39_INTERNAL_1538488a_4_k_cu_b90a42ec_70414cute1_E,(_ZN39_INTERNAL_1538488a_4_k_cu_b90a42ec_70414cuda3std3__45__cpo6cbeginE - _ZN39_INTERNAL_1538488a_4_k_cu_b90a42ec_70414cute1_E)
_ZN39_INTERNAL_1538488a_4_k_cu_b90a42ec_70414cute1_E:
	.zero		1
	.type		_ZN39_INTERNAL_1538488a_4_k_cu_b90a42ec_70414cuda3std3__45__cpo6cbeginE,@object
	.size		_ZN39_INTERNAL_1538488a_4_k_cu_b90a42ec_70414cuda3std3__45__cpo6cbeginE,(_ZN39_INTERNAL_1538488a_4_k_cu_b90a42ec_70414cuda3std3__48in_placeE - _ZN39_INTERNAL_1538488a_4_k_cu_b90a42ec_70414cuda3std3__45__cpo6cbeginE)
_ZN39_INTERNAL_1538488a_4_k_cu_b90a42ec_70414cuda3std3__45__cpo6cbeginE:
	.zero		1
	.type		_ZN39_INTERNAL_1538488a_4_k_cu_b90a42ec_70414cuda3std3__48in_placeE,@object
	.size		_ZN39_INTERNAL_1538488a_4_k_cu_b90a42ec_70414cuda3std3__48in_placeE,(_ZN39_INTERNAL_1538488a_4_k_cu_b90a42ec_70414cuda3std6ranges3__45__cpo9iter_moveE - _ZN39_INTERNAL_1538488a_4_k_cu_b90a42ec_70414cuda3std3__48in_placeE)
_ZN39_INTERNAL_1538488a_4_k_cu_b90a42ec_70414cuda3std3__48in_placeE:
	.zero		1
	.type		_ZN39_INTERNAL_1538488a_4_k_cu_b90a42ec_70414cuda3std6ranges3__45__cpo9iter_moveE,@object
	.size		_ZN39_INTERNAL_1538488a_4_k_cu_b90a42ec_70414cuda3std6ranges3__45__cpo9iter_moveE,(_ZN39_INTERNAL_1538488a_4_k_cu_b90a42ec_70414cuda3std3__45__cpo5beginE - _ZN39_INTERNAL_1538488a_4_k_cu_b90a42ec_70414cuda3std6ranges3__45__cpo9iter_moveE)
_ZN39_INTERNAL_1538488a_4_k_cu_b90a42ec_70414cuda3std6ranges3__45__cpo9iter_moveE:
	.zero		1
	.type		_ZN39_INTERNAL_1538488a_4_k_cu_b90a42ec_70414cuda3std3__45__cpo5beginE,@object
	.size		_ZN39_INTERNAL_1538488a_4_k_cu_b90a42ec_70414cuda3std3__45__cpo5beginE,(_ZN39_INTERNAL_1538488a_4_k_cu_b90a42ec_70414cuda3std3__441_GLOBAL__N__1538488a_4_k_cu_b90a42ec_70416ignoreE - _ZN39_INTERNAL_1538488a_4_k_cu_b90a42ec_70414cuda3std3__45__cpo5beginE)
_ZN39_INTERNAL_1538488a_4_k_cu_b90a42ec_70414cuda3std3__45__cpo5beginE:
	.zero		1
	.type		_ZN39_INTERNAL_1538488a_4_k_cu_b90a42ec_70414cuda3std3__441_GLOBAL__N__1538488a_4_k_cu_b90a42ec_70416ignoreE,@object
	.size		_ZN39_INTERNAL_1538488a_4_k_cu_b90a42ec_70414cuda3std3__441_GLOBAL__N__1538488a_4_k_cu_b90a42ec_70416ignoreE,(_ZN39_INTERNAL_1538488a_4_k_cu_b90a42ec_70414cute7productE - _ZN39_INTERNAL_1538488a_4_k_cu_b90a42ec_70414cuda3std3__441_GLOBAL__N__1538488a_4_k_cu_b90a42ec_70416ignoreE)
_ZN39_INTERNAL_1538488a_4_k_cu_b90a42ec_70414cuda3std3__441_GLOBAL__N__1538488a_4_k_cu_b90a42ec_70416ignoreE:
	.zero		1
	.type		_ZN39_INTERNAL_1538488a_4_k_cu_b90a42ec_70414cute7productE,@object
	.size		_ZN39_INTERNAL_1538488a_4_k_cu_b90a42ec_70414cute7productE,(_ZN39_INTERNAL_1538488a_4_k_cu_b90a42ec_70414cuda3std3__45__cpo3endE - _ZN39_INTERNAL_1538488a_4_k_cu_b90a42ec_70414cute7productE)
_ZN39_INTERNAL_1538488a_4_k_cu_b90a42ec_70414cute7productE:
	.zero		1
	.type		_ZN39_INTERNAL_1538488a_4_k_cu_b90a42ec_70414cuda3std3__45__cpo3endE,@object
	.size		_ZN39_INTERNAL_1538488a_4_k_cu_b90a42ec_70414cuda3std3__45__cpo3endE,(_ZN39_INTERNAL_1538488a_4_k_cu_b90a42ec_70414cuda3std3__419piecewise_constructE - _ZN39_INTERNAL_1538488a_4_k_cu_b90a42ec_70414cuda3std3__45__cpo3endE)
_ZN39_INTERNAL_1538488a_4_k_cu_b90a42ec_70414cuda3std3__45__cpo3endE:
	.zero		1
	.type		_ZN39_INTERNAL_1538488a_4_k_cu_b90a42ec_70414cuda3std3__419piecewise_constructE,@object
	.size		_ZN39_INTERNAL_1538488a_4_k_cu_b90a42ec_70414cuda3std3__419piecewise_constructE,(_ZN39_INTERNAL_1538488a_4_k_cu_b90a42ec_70414cuda3std3__45__cpo4cendE - _ZN39_INTERNAL_1538488a_4_k_cu_b90a42ec_70414cuda3std3__419piecewise_constructE)
_ZN39_INTERNAL_1538488a_4_k_cu_b90a42ec_70414cuda3std3__419piecewise_constructE:
	.zero		1
	.type		_ZN39_INTERNAL_1538488a_4_k_cu_b90a42ec_70414cuda3std3__45__cpo4cendE,@object
	.size		_ZN39_INTERNAL_1538488a_4_k_cu_b90a42ec_70414cuda3std3__45__cpo4cendE,(_ZN39_INTERNAL_1538488a_4_k_cu_b90a42ec_70414cuda3std6ranges3__45__cpo4swapE - _ZN39_INTERNAL_1538488a_4_k_cu_b90a42ec_70414cuda3std3__45__cpo4cendE)
_ZN39_INTERNAL_1538488a_4_k_cu_b90a42ec_70414cuda3std3__45__cpo4cendE:
	.zero		1
	.type		_ZN39_INTERNAL_1538488a_4_k_cu_b90a42ec_70414cuda3std6ranges3__45__cpo4swapE,@object
	.size		_ZN39_INTERNAL_1538488a_4_k_cu_b90a42ec_70414cuda3std6ranges3__45__cpo4swapE,(.L_10 - _ZN39_INTERNAL_1538488a_4_k_cu_b90a42ec_70414cuda3std6ranges3__45__cpo4swapE)
_ZN39_INTERNAL_1538488a_4_k_cu_b90a42ec_70414cuda3std6ranges3__45__cpo4swapE:
	.zero		1
.L_10:


//--------------------- .nv.constant0._ZN7cutlass13device_kernelINS_4gemm6kernel13GemmUniversalIN4cute5tupleIJiiiiEEENS1_10collective13CollectiveMmaINS1_35MainloopSm100TmaUmmaWarpSpecializedILi5ELi2ELi4ENS5_IJNS4_1CILi2EEENSA_ILi1EEESC_EEEEENS5_IJNSA_ILi256EEENSA_ILi64EEENSA_ILi128EEEEEENS_6half_tENS5_IJlSC_lEEESJ_SK_NS4_8TiledMMAINS4_8MMA_AtomIJNS4_26SM100_MMA_F16BF16_2x1SM_SSISJ_SJ_fLi256ELi64ELNS4_4UMMA5MajorE0ELSP_0ELNSO_7ScaleInE0ELSQ_0EEEEEENS4_6LayoutINS5_IJSC_SC_SC_EEENS5_IJNSA_ILi0EEESV_SV_EEEEENS5_IJNS4_10UnderscoreESY_SY_EEEEENS4_18SM100_TMA_2SM_LOADENS4_14ComposedLayoutINS4_7SwizzleILi3ELi4ELi3EEENS4_18smem_ptr_flag_bitsILi16EEENST_INS5_IJNSA_ILi8EEESG_EEENS5_IJSG_SC_EEEEEEEvNS4_8identityES11_S1B_vS1C_EENS_8epilogue10collective18CollectiveEpilogueINS1E_23Sm100TmaWarpSpecializedILi3ELi2ELi32ELb1ELb0EEEJNS5_IJSH_SG_SH_EEENS5_IJNST_ISH_SC_EENST_INSA_ILi32EEESC_EEEEESJ_SK_SJ_SK_NS1E_6fusion15FusionCallbacksIS1I_NS1O_17LinearCombinationISJ_fSJ_fLNS_15FloatRoundStyleE2EEES1J_S1N_JEEENS4_5SM1004TMEM4LOAD26SM100_TMEM_LOAD_32dp32b32xENS4_13SM90_TMA_LOADENS12_INS13_ILi2ELi4ELi3EEES16_NST_INS5_IJS17_S1L_EEENS5_IJS1L_SC_EEEEEEENS4_39AutoVectorizingCopyWithAssumedAlignmentILi128EEENS4_14SM90_TMA_STOREES23_S25_S25_EEEvvEEEEvNT_6ParamsE --------------------------
	.section	.nv.constant0._ZN7cutlass13device_kernelINS_4gemm6kernel13GemmUniversalIN4cute5tupleIJiiiiEEENS1_10collective13CollectiveMmaINS1_35MainloopSm100TmaUmmaWarpSpecializedILi5ELi2ELi4ENS5_IJNS4_1CILi2EEENSA_ILi1EEESC_EEEEENS5_IJNSA_ILi256EEENSA_ILi64EEENSA_ILi128EEEEEENS_6half_tENS5_IJlSC_lEEESJ_SK_NS4_8TiledMMAINS4_8MMA_AtomIJNS4_26SM100_MMA_F16BF16_2x1SM_SSISJ_SJ_fLi256ELi64ELNS4_4UMMA5MajorE0ELSP_0ELNSO_7ScaleInE0ELSQ_0EEEEEENS4_6LayoutINS5_IJSC_SC_SC_EEENS5_IJNSA_ILi0EEESV_SV_EEEEENS5_IJNS4_10UnderscoreESY_SY_EEEEENS4_18SM100_TMA_2SM_LOADENS4_14ComposedLayoutINS4_7SwizzleILi3ELi4ELi3EEENS4_18smem_ptr_flag_bitsILi16EEENST_INS5_IJNSA_ILi8EEESG_EEENS5_IJSG_SC_EEEEEEEvNS4_8identityES11_S1B_vS1C_EENS_8epilogue10collective18CollectiveEpilogueINS1E_23Sm100TmaWarpSpecializedILi3ELi2ELi32ELb1ELb0EEEJNS5_IJSH_SG_SH_EEENS5_IJNST_ISH_SC_EENST_INSA_ILi32EEESC_EEEEESJ_SK_SJ_SK_NS1E_6fusion15FusionCallbacksIS1I_NS1O_17LinearCombinationISJ_fSJ_fLNS_15FloatRoundStyleE2EEES1J_S1N_JEEENS4_5SM1004TMEM4LOAD26SM100_TMEM_LOAD_32dp32b32xENS4_13SM90_TMA_LOADENS12_INS13_ILi2ELi4ELi3EEES16_NST_INS5_IJS17_S1L_EEENS5_IJS1L_SC_EEEEEEENS4_39AutoVectorizingCopyWithAssumedAlignmentILi128EEENS4_14SM90_TMA_STOREES23_S25_S25_EEEvvEEEEvNT_6ParamsE,"a",@progbits
	.sectionflags	@""
	.align	4
.nv.constant0._ZN7cutlass13device_kernelINS_4gemm6kernel13GemmUniversalIN4cute5tupleIJiiiiEEENS1_10collective13CollectiveMmaINS1_35MainloopSm100TmaUmmaWarpSpecializedILi5ELi2ELi4ENS5_IJNS4_1CILi2EEENSA_ILi1EEESC_EEEEENS5_IJNSA_ILi256EEENSA_ILi64EEENSA_ILi128EEEEEENS_6half_tENS5_IJlSC_lEEESJ_SK_NS4_8TiledMMAINS4_8MMA_AtomIJNS4_26SM100_MMA_F16BF16_2x1SM_SSISJ_SJ_fLi256ELi64ELNS4_4UMMA5MajorE0ELSP_0ELNSO_7ScaleInE0ELSQ_0EEEEEENS4_6LayoutINS5_IJSC_SC_SC_EEENS5_IJNSA_ILi0EEESV_SV_EEEEENS5_IJNS4_10UnderscoreESY_SY_EEEEENS4_18SM100_TMA_2SM_LOADENS4_14ComposedLayoutINS4_7SwizzleILi3ELi4ELi3EEENS4_18smem_ptr_flag_bitsILi16EEENST_INS5_IJNSA_ILi8EEESG_EEENS5_IJSG_SC_EEEEEEEvNS4_8identityES11_S1B_vS1C_EENS_8epilogue10collective18CollectiveEpilogueINS1E_23Sm100TmaWarpSpecializedILi3ELi2ELi32ELb1ELb0EEEJNS5_IJSH_SG_SH_EEENS5_IJNST_ISH_SC_EENST_INSA_ILi32EEESC_EEEEESJ_SK_SJ_SK_NS1E_6fusion15FusionCallbacksIS1I_NS1O_17LinearCombinationISJ_fSJ_fLNS_15FloatRoundStyleE2EEES1J_S1N_JEEENS4_5SM1004TMEM4LOAD26SM100_TMEM_LOAD_32dp32b32xENS4_13SM90_TMA_LOADENS12_INS13_ILi2ELi4ELi3EEES16_NST_INS5_IJS17_S1L_EEENS5_IJS1L_SC_EEEEEEENS4_39AutoVectorizingCopyWithAssumedAlignmentILi128EEENS4_14SM90_TMA_STOREES23_S25_S25_EEEvvEEEEvNT_6ParamsE:
	.zero		2944


//--------------------- SYMBOLS --------------------------

	.type		.nv.reservedSmem.offset0,@object
	.size		.nv.reservedSmem.offset0,0x4
	.type		.nv.reservedSmem.cap,@object
	.size		.nv.reservedSmem.cap,0x4
	.type		__assertfail,@function
